// auto-generated by cutlass_sweep.gemm — config: {"arch": "sm_90", "cluster_m": 2, "cluster_n": 1, "dtype": "tf32", "stages": 5, "tile_k": 64, "tile_m": 256, "tile_n": 256}
#include "cutlass/cutlass.h"
#include "cutlass/gemm/collective/collective_builder.hpp"
#include "cutlass/gemm/device/gemm_universal_adapter.h"
#include "cutlass/gemm/kernel/gemm_universal.hpp"
#include "cutlass/epilogue/collective/collective_builder.hpp"

using ElemA = cutlass::tfloat32_t;
using ElemB = cutlass::tfloat32_t;
using ElemCD = cutlass::tfloat32_t;
using Acc  = float;
using TileShape    = cute::Shape<cute::_256, cute::_256, cute::_64>;
using ClusterShape = cute::Shape<cute::_2, cute::_1, cute::_1>;

using CollectiveEpilogue = typename cutlass::epilogue::collective::CollectiveBuilder<
    cutlass::arch::Sm90, cutlass::arch::OpClassTensorOp,
    TileShape, ClusterShape,
    cutlass::epilogue::collective::EpilogueTileAuto,
    Acc, Acc,
    ElemCD, cutlass::layout::RowMajor, 128 / cutlass::sizeof_bits<ElemCD>::value,
    ElemCD, cutlass::layout::RowMajor, 128 / cutlass::sizeof_bits<ElemCD>::value,
    cutlass::epilogue::collective::EpilogueScheduleAuto
  >::CollectiveOp;

using CollectiveMainloop = typename cutlass::gemm::collective::CollectiveBuilder<
    cutlass::arch::Sm90, cutlass::arch::OpClassTensorOp,
    ElemA, cutlass::layout::RowMajor, 128 / cutlass::sizeof_bits<ElemA>::value,
    ElemB, cutlass::layout::ColumnMajor, 128 / cutlass::sizeof_bits<ElemB>::value,
    Acc,
    TileShape, ClusterShape,
    cutlass::gemm::collective::StageCount<5>,
    cutlass::gemm::collective::KernelScheduleAuto
  >::CollectiveOp;

using GemmKernel = cutlass::gemm::kernel::GemmUniversal<
    cute::Shape<int,int,int,int>,
    CollectiveMainloop,
    CollectiveEpilogue
>;
using Gemm = cutlass::gemm::device::GemmUniversalAdapter<GemmKernel>;

// Force the device kernel symbol into the cubin without needing a host main.
auto* _anchor = &cutlass::device_kernel<GemmKernel>;


// ===== COMPILED SASS (sm_90a) =====

	.target	sm_90a

	.elftype	@"ET_EXEC"


//--------------------- .note.nv.tkinfo           --------------------------
	.section	.note.nv.tkinfo,"",@"SHT_NOTE"
	.sectionflags	@"SHF_NOTE_NV_TKINFO"
	.tkinfo
        /*0018*/ 	.word	0x00000002
        /*0030*/ 	.string	""
        /*0030*/ 	.string	"ptxas"
        /*0030*/ 	.string	"Cuda compilation tools, release 13.0, V13.0.88"
        /*0030*/ 	.string	"Build cuda_13.0.r13.0/compiler.36424714_0"
        /*0030*/ 	.string	"-arch sm_90a -m 64 "



//--------------------- .note.nv.cuinfo           --------------------------
	.section	.note.nv.cuinfo,"",@"SHT_NOTE"
	.sectionflags	@"SHF_NOTE_NV_CUINFO"
        /*0018*/ 	.short	0x0002
        /*001a*/ 	.short	0x005a
        /*001c*/ 	.short	0x0082
	.zero		2


//--------------------- .nv.info                  --------------------------
	.section	.nv.info,"",@"SHT_CUDA_INFO"
	.align	4


	//----- nvinfo : EIATTR_REGCOUNT
	.align		4
        /*0000*/ 	.byte	0x04, 0x2f
        /*0002*/ 	.short	(.L_15 - .L_14)
	.align		4
.L_14:
        /*0004*/ 	.word	index@(_ZN7cutlass13device_kernelINS_4gemm6kernel13GemmUniversalIN4cute5tupleIJiiiiEEENS1_10collective13CollectiveMmaINS1_34MainloopSm90TmaGmmaWarpSpecializedILi5ENS5_IJNS4_1CILi2EEENSA_ILi1EEESC_EEENS1_35KernelTmaWarpSpecializedCooperativeEEENS5_IJNSA_ILi256EEESG_NSA_ILi64EEEEEENS_10tfloat32_tENS5_IJlSC_lEEESJ_SK_NS4_8TiledMMAINS4_8MMA_AtomIJNS4_4SM904GMMA30MMA_64x256x8_F32TF32TF32_SS_TNILNSO_7ScaleInE1ELSQ_1EEEEEENS4_6LayoutISD_NS5_IJSC_NSA_ILi0EEESU_EEEEENS5_IJNS4_10UnderscoreESX_SX_EEEEENS4_13SM90_TMA_LOADENS4_14ComposedLayoutINS4_7SwizzleILi3ELi4ELi3EEENS4_18smem_ptr_flag_bitsILi32EEENST_INS5_IJNSA_ILi8EEENSA_ILi32EEEEEENS5_IJS17_SC_EEEEEEEvNS4_8identityENS4_23SM90_TMA_LOAD_MULTICASTES1B_vS1C_EENS_8epilogue10collective6detail29Sm90TmaWarpSpecializedAdapterINS1G_15DefaultEpilogueISJ_SK_SK_NS1F_6thread17LinearCombinationISJ_Li1EffLNS1K_9ScaleType4KindE0ELNS_15FloatRoundStyleE2ESJ_EENS1_15EpilogueDefaultEEEEEvvEEEEvNT_6ParamsE)
        /*0008*/ 	.word	0x000000a8


	//----- nvinfo : EIATTR_FRAME_SIZE
	.align		4
.L_15:
        /*000c*/ 	.byte	0x04, 0x11
        /*000e*/ 	.short	(.L_17 - .L_16)
	.align		4
.L_16:
        /*0010*/ 	.word	index@(_ZN7cutlass13device_kernelINS_4gemm6kernel13GemmUniversalIN4cute5tupleIJiiiiEEENS1_10collective13CollectiveMmaINS1_34MainloopSm90TmaGmmaWarpSpecializedILi5ENS5_IJNS4_1CILi2EEENSA_ILi1EEESC_EEENS1_35KernelTmaWarpSpecializedCooperativeEEENS5_IJNSA_ILi256EEESG_NSA_ILi64EEEEEENS_10tfloat32_tENS5_IJlSC_lEEESJ_SK_NS4_8TiledMMAINS4_8MMA_AtomIJNS4_4SM904GMMA30MMA_64x256x8_F32TF32TF32_SS_TNILNSO_7ScaleInE1ELSQ_1EEEEEENS4_6LayoutISD_NS5_IJSC_NSA_ILi0EEESU_EEEEENS5_IJNS4_10UnderscoreESX_SX_EEEEENS4_13SM90_TMA_LOADENS4_14ComposedLayoutINS4_7SwizzleILi3ELi4ELi3EEENS4_18smem_ptr_flag_bitsILi32EEENST_INS5_IJNSA_ILi8EEENSA_ILi32EEEEEENS5_IJS17_SC_EEEEEEEvNS4_8identityENS4_23SM90_TMA_LOAD_MULTICASTES1B_vS1C_EENS_8epilogue10collective6detail29Sm90TmaWarpSpecializedAdapterINS1G_15DefaultEpilogueISJ_SK_SK_NS1F_6thread17LinearCombinationISJ_Li1EffLNS1K_9ScaleType4KindE0ELNS_15FloatRoundStyleE2ESJ_EENS1_15EpilogueDefaultEEEEEvvEEEEvNT_6ParamsE)
        /*0014*/ 	.word	0x00000cf8


	//----- nvinfo : EIATTR_MIN_STACK_SIZE
	.align		4
.L_17:
        /*0018*/ 	.byte	0x04, 0x12
        /*001a*/ 	.short	(.L_19 - .L_18)
	.align		4
.L_18:
        /*001c*/ 	.word	index@(_ZN7cutlass13device_kernelINS_4gemm6kernel13GemmUniversalIN4cute5tupleIJiiiiEEENS1_10collective13CollectiveMmaINS1_34MainloopSm90TmaGmmaWarpSpecializedILi5ENS5_IJNS4_1CILi2EEENSA_ILi1EEESC_EEENS1_35KernelTmaWarpSpecializedCooperativeEEENS5_IJNSA_ILi256EEESG_NSA_ILi64EEEEEENS_10tfloat32_tENS5_IJlSC_lEEESJ_SK_NS4_8TiledMMAINS4_8MMA_AtomIJNS4_4SM904GMMA30MMA_64x256x8_F32TF32TF32_SS_TNILNSO_7ScaleInE1ELSQ_1EEEEEENS4_6LayoutISD_NS5_IJSC_NSA_ILi0EEESU_EEEEENS5_IJNS4_10UnderscoreESX_SX_EEEEENS4_13SM90_TMA_LOADENS4_14ComposedLayoutINS4_7SwizzleILi3ELi4ELi3EEENS4_18smem_ptr_flag_bitsILi32EEENST_INS5_IJNSA_ILi8EEENSA_ILi32EEEEEENS5_IJS17_SC_EEEEEEEvNS4_8identityENS4_23SM90_TMA_LOAD_MULTICASTES1B_vS1C_EENS_8epilogue10collective6detail29Sm90TmaWarpSpecializedAdapterINS1G_15DefaultEpilogueISJ_SK_SK_NS1F_6thread17LinearCombinationISJ_Li1EffLNS1K_9ScaleType4KindE0ELNS_15FloatRoundStyleE2ESJ_EENS1_15EpilogueDefaultEEEEEvvEEEEvNT_6ParamsE)
        /*0020*/ 	.word	0x00000cf8
.L_19:


//--------------------- .nv.compat                --------------------------
	.section	.nv.compat,"",@"SHT_CUDA_COMPAT_INFO"
	.align	4
        /*0000*/ 	.byte	0x02, 0x09, 0x01, 0x00, 0x02, 0x02, 0x04, 0x00, 0x02, 0x05, 0x05, 0x00, 0x03, 0x07, 0x01, 0x01
        /*0010*/ 	.byte	0x02, 0x03, 0x01, 0x00, 0x02, 0x06, 0x01, 0x00, 0x04, 0x0b, 0x08, 0x00, 0x00, 0x00, 0x00, 0x00
        /*0020*/ 	.byte	0x00, 0x00, 0x00, 0x00


//--------------------- .nv.info._ZN7cutlass13device_kernelINS_4gemm6kernel13GemmUniversalIN4cute5tupleIJiiiiEEENS1_10collective13CollectiveMmaINS1_34MainloopSm90TmaGmmaWarpSpecializedILi5ENS5_IJNS4_1CILi2EEENSA_ILi1EEESC_EEENS1_35KernelTmaWarpSpecializedCooperativeEEENS5_IJNSA_ILi256EEESG_NSA_ILi64EEEEEENS_10tfloat32_tENS5_IJlSC_lEEESJ_SK_NS4_8TiledMMAINS4_8MMA_AtomIJNS4_4SM904GMMA30MMA_64x256x8_F32TF32TF32_SS_TNILNSO_7ScaleInE1ELSQ_1EEEEEENS4_6LayoutISD_NS5_IJSC_NSA_ILi0EEESU_EEEEENS5_IJNS4_10UnderscoreESX_SX_EEEEENS4_13SM90_TMA_LOADENS4_14ComposedLayoutINS4_7SwizzleILi3ELi4ELi3EEENS4_18smem_ptr_flag_bitsILi32EEENST_INS5_IJNSA_ILi8EEENSA_ILi32EEEEEENS5_IJS17_SC_EEEEEEEvNS4_8identityENS4_23SM90_TMA_LOAD_MULTICASTES1B_vS1C_EENS_8epilogue10collective6detail29Sm90TmaWarpSpecializedAdapterINS1G_15DefaultEpilogueISJ_SK_SK_NS1F_6thread17LinearCombinationISJ_Li1EffLNS1K_9ScaleType4KindE0ELNS_15FloatRoundStyleE2ESJ_EENS1_15EpilogueDefaultEEEEEvvEEEEvNT_6ParamsE --------------------------
	.section	.nv.info._ZN7cutlass13device_kernelINS_4gemm6kernel13GemmUniversalIN4cute5tupleIJiiiiEEENS1_10collective13CollectiveMmaINS1_34MainloopSm90TmaGmmaWarpSpecializedILi5ENS5_IJNS4_1CILi2EEENSA_ILi1EEESC_EEENS1_35KernelTmaWarpSpecializedCooperativeEEENS5_IJNSA_ILi256EEESG_NSA_ILi64EEEEEENS_10tfloat32_tENS5_IJlSC_lEEESJ_SK_NS4_8TiledMMAINS4_8MMA_AtomIJNS4_4SM904GMMA30MMA_64x256x8_F32TF32TF32_SS_TNILNSO_7ScaleInE1ELSQ_1EEEEEENS4_6LayoutISD_NS5_IJSC_NSA_ILi0EEESU_EEEEENS5_IJNS4_10UnderscoreESX_SX_EEEEENS4_13SM90_TMA_LOADENS4_14ComposedLayoutINS4_7SwizzleILi3ELi4ELi3EEENS4_18smem_ptr_flag_bitsILi32EEENST_INS5_IJNSA_ILi8EEENSA_ILi32EEEEEENS5_IJS17_SC_EEEEEEEvNS4_8identityENS4_23SM90_TMA_LOAD_MULTICASTES1B_vS1C_EENS_8epilogue10collective6detail29Sm90TmaWarpSpecializedAdapterINS1G_15DefaultEpilogueISJ_SK_SK_NS1F_6thread17LinearCombinationISJ_Li1EffLNS1K_9ScaleType4KindE0ELNS_15FloatRoundStyleE2ESJ_EENS1_15EpilogueDefaultEEEEEvvEEEEvNT_6ParamsE,"",@"SHT_CUDA_INFO"
	.sectionflags	@""
	.align	4


	//----- nvinfo : EIATTR_CUDA_API_VERSION
	.align		4
        /*0000*/ 	.byte	0x04, 0x37
        /*0002*/ 	.short	(.L_21 - .L_20)
.L_20:
        /*0004*/ 	.word	0x00000082


	//----- nvinfo : EIATTR_KPARAM_INFO
	.align		4
.L_21:
        /*0008*/ 	.byte	0x04, 0x17
        /*000a*/ 	.short	(.L_23 - .L_22)
.L_22:
        /*000c*/ 	.word	0x00000000
        /*0010*/ 	.short	0x0000
        /*0012*/ 	.short	0x0070
        /*0014*/ 	.byte	0x00, 0xf0, 0x01, 0x10


	//----- nvinfo : EIATTR_SPARSE_MMA_MASK
	.align		4
.L_23:
        /*0018*/ 	.byte	0x03, 0x50
        /*001a*/ 	.short	0x0000


	//----- nvinfo : EIATTR_MAXREG_COUNT
	.align		4
        /*001c*/ 	.byte	0x03, 0x1b
        /*001e*/ 	.short	0x00a8


	//----- nvinfo : EIATTR_NUM_BARRIERS
	.align		4
        /*0020*/ 	.byte	0x02, 0x4c
        /*0022*/ 	.byte	0x01
	.zero		1


	//----- nvinfo : EIATTR_EXTERNS
	.align		4
        /*0024*/ 	.byte	0x04, 0x0f
        /*0026*/ 	.short	(.L_25 - .L_24)


	//   ....[0]....
	.align		4
.L_24:
        /*0028*/ 	.word	index@(__assertfail)


	//----- nvinfo : EIATTR_ANNOTATIONS
	.align		4
.L_25:
        /*002c*/ 	.byte	0x04, 0x55
        /*002e*/ 	.short	(.L_27 - .L_26)


	//   ....[0]....
.L_26:
        /*0030*/ 	.word	0x00000001
        /*0034*/ 	.byte	0x20, 0x0a, 0x00, 0x00, 0x01, 0x00, 0x00, 0x00, 0x30, 0x0a, 0x00, 0x00, 0x01, 0x00, 0x00, 0x00
        /* <DEDUP_REMOVED lines=1385> */
        /*56d4*/ 	.byte	0xa0, 0x28, 0x02, 0x00, 0x01, 0x00, 0x00, 0x00, 0xc0, 0x28, 0x02, 0x00


	//----- nvinfo : EIATTR_MERCURY_ISA_VERSION
	.align		4
.L_27:
        /*56e0*/ 	.byte	0x03, 0x5f
        /*56e2*/ 	.short	0x0101


	//----- nvinfo : EIATTR_INT_WARP_WIDE_INSTR_OFFSETS
	.align		4
        /*56e4*/ 	.byte	0x04, 0x31
        /*56e6*/ 	.short	(.L_29 - .L_28)


	//   ....[0]....
.L_28:
        /*56e8*/ 	.word	0x000005a0


	//   ....[1]....
        /*56ec*/ 	.word	0x000005b0


	//   ....[2]....
        /*56f0*/ 	.word	0x00000720


	//----- nvinfo : EIATTR_COOP_GROUP_MASK_REGIDS
	.align		4
.L_29:
        /*56f4*/ 	.byte	0x04, 0x29
        /*56f6*/ 	.short	(.L_31 - .L_30)


	//   ....[0]....
.L_30:
        /*56f8*/ 	.word	0xffffffff


	//   ....[1]....
        /*56fc*/ 	.word	0xffffffff


	//   ....[2]....
        /*5700*/ 	.word	0xffffffff


	//   ....[3]....
        /*5704*/ 	.word	0xffffffff


	//   ....[4]....
        /*5708*/ 	.word	0xffffffff


	//   ....[5]....
        /*570c*/ 	.word	0xffffffff


	//----- nvinfo : EIATTR_COOP_GROUP_INSTR_OFFSETS
	.align		4
.L_31:
        /*5710*/ 	.byte	0x04, 0x28
        /*5712*/ 	.short	(.L_33 - .L_32)


	//   ....[0]....
.L_32:
        /*5714*/ 	.word	0x00000070


	//   ....[1]....
        /*5718*/ 	.word	0x00000080


	//   ....[2]....
        /*571c*/ 	.word	0x000001a0


	//   ....[3]....
        /*5720*/ 	.word	0x000003f0


	//   ....[4]....
        /*5724*/ 	.word	0x00000860


	//   ....[5]....
        /*5728*/ 	.word	0x00001430


	//----- nvinfo : EIATTR_REG_RECONFIG
	.align		4
.L_33:
        /*572c*/ 	.byte	0x01, 0x54
	.zero		2


	//----- nvinfo : EIATTR_SYSCALL_OFFSETS
	.align		4
        /*5730*/ 	.byte	0x04, 0x46
        /*5732*/ 	.short	(.L_35 - .L_34)


	//   ....[0]....
.L_34:
        /*5734*/ 	.word	0x000015e0


	//----- nvinfo : EIATTR_MBARRIER_INSTR_OFFSETS
	.align		4
.L_35:
        /*5738*/ 	.byte	0x04, 0x39
        /*573a*/ 	.short	(.L_37 - .L_36)


	//   ....[0]....
.L_36:
        /*573c*/ 	.word	0x00000320
        /*5740*/ 	.word	0x000000ff
        /*5744*/ 	.word	0x00000000
        /*5748*/ 	.short	0x0100
        /*574a*/ 	.byte	0x08
	.zero		1


	//   ....[1]....
        /*574c*/ 	.word	0x00000330
        /*5750*/ 	.word	0x000000ff
        /*5754*/ 	.word	0x00000028
        /*5758*/ 	.short	0x0100
        /*575a*/ 	.byte	0x08
	.zero		1


	//   ....[2]....
        /*575c*/ 	.word	0x00000340
        /*5760*/ 	.word	0x000000ff
        /*5764*/ 	.word	0x00000008
        /*5768*/ 	.short	0x0100
        /*576a*/ 	.byte	0x08
	.zero		1


	//   ....[3]....
        /*576c*/ 	.word	0x00000350
        /*5770*/ 	.word	0x000000ff
        /*5774*/ 	.word	0x00000030
        /*5778*/ 	.short	0x0100
        /*577a*/ 	.byte	0x08
	.zero		1


	//   ....[4]....
        /*577c*/ 	.word	0x00000360
        /*5780*/ 	.word	0x000000ff
        /*5784*/ 	.word	0x00000010
        /*5788*/ 	.short	0x0100
        /*578a*/ 	.byte	0x08
	.zero		1


	//   ....[5]....
        /*578c*/ 	.word	0x00000370
        /*5790*/ 	.word	0x000000ff
        /*5794*/ 	.word	0x00000038
        /*5798*/ 	.short	0x0100
        /*579a*/ 	.byte	0x08
	.zero		1


	//   ....[6]....
        /*579c*/ 	.word	0x00000380
        /*57a0*/ 	.word	0x000000ff
        /*57a4*/ 	.word	0x00000018
        /*57a8*/ 	.short	0x0100
        /*57aa*/ 	.byte	0x08
	.zero		1


	//   ....[7]....
        /*57ac*/ 	.word	0x00000390
        /*57b0*/ 	.word	0x000000ff
        /*57b4*/ 	.word	0x00000040
        /*57b8*/ 	.short	0x0100
        /*57ba*/ 	.byte	0x08
	.zero		1


	//   ....[8]....
        /*57bc*/ 	.word	0x000003a0
        /*57c0*/ 	.word	0x000000ff
        /*57c4*/ 	.word	0x00000020
        /*57c8*/ 	.short	0x0100
        /*57ca*/ 	.byte	0x08
	.zero		1


	//   ....[9]....
        /*57cc*/ 	.word	0x000003b0
        /*57d0*/ 	.word	0x000000ff
        /*57d4*/ 	.word	0x00000048
        /*57d8*/ 	.short	0x0100
        /*57da*/ 	.byte	0x08
	.zero		1


	//   ....[10]....
        /*57dc*/ 	.word	0x00000790
        /*57e0*/ 	.word	0x000000ff
        /*57e4*/ 	.word	0x00000060
        /*57e8*/ 	.short	0x0100
        /*57ea*/ 	.byte	0x06
	.zero		1


	//   ....[11]....
        /*57ec*/ 	.word	0x000007c0
        /*57f0*/ 	.word	0x000000ff
        /*57f4*/ 	.word	0x00000068
        /*57f8*/ 	.short	0x0100
        /*57fa*/ 	.byte	0x06
	.zero		1


	//   ....[12]....
        /*57fc*/ 	.word	0x000016c0
        /*5800*/ 	.word	0x00000004
        /*5804*/ 	.word	0x00000000
        /*5808*/ 	.short	0x010a
        /*580a*/ 	.byte	0x3f
	.zero		1


	//   ....[13]....
        /*580c*/ 	.word	0x00001700
        /*5810*/ 	.word	0x00000004
        /*5814*/ 	.word	0x00000000
        /*5818*/ 	.short	0x010a
        /*581a*/ 	.byte	0x3f
	.zero		1


	//   ....[14]....
        /*581c*/ 	.word	0x00008d40
        /*5820*/ 	.word	0x00000003
        /*5824*/ 	.word	0x00000000
        /*5828*/ 	.short	0x010a
        /*582a*/ 	.byte	0x3f
	.zero		1


	//   ....[15]....
        /*582c*/ 	.word	0x00008d80
        /*5830*/ 	.word	0x00000003
        /*5834*/ 	.word	0x00000000
        /*5838*/ 	.short	0x010a
        /*583a*/ 	.byte	0x3f
	.zero		1


	//   ....[16]....
        /*583c*/ 	.word	0x00010e40
        /*5840*/ 	.word	0x00000003
        /*5844*/ 	.word	0x00000000
        /*5848*/ 	.short	0x0101
        /*584a*/ 	.byte	0x3f
	.zero		1


	//   ....[17]....
        /*584c*/ 	.word	0x00011070
        /*5850*/ 	.word	0x00000000
        /*5854*/ 	.word	0x00000000
        /*5858*/ 	.short	0x0101
        /*585a*/ 	.byte	0x3f
	.zero		1


	//   ....[18]....
        /*585c*/ 	.word	0x00022370
        /*5860*/ 	.word	0x0000000f
        /*5864*/ 	.word	0x00000028
        /*5868*/ 	.short	0x010a
        /*586a*/ 	.byte	0x3f
	.zero		1


	//   ....[19]....
        /*586c*/ 	.word	0x000227c0
        /*5870*/ 	.word	0x00000002
        /*5874*/ 	.word	0x00000068
        /*5878*/ 	.short	0x0101
        /*587a*/ 	.byte	0x3f
	.zero		1


	//   ....[20]....
        /*587c*/ 	.word	0x00022fc0
        /*5880*/ 	.word	0x00000003
        /*5884*/ 	.word	0x00000000
        /*5888*/ 	.short	0x010a
        /*588a*/ 	.byte	0x3f
	.zero		1


	//   ....[21]....
        /*588c*/ 	.word	0x00023050
        /*5890*/ 	.word	0x00000003
        /*5894*/ 	.word	0x00000000
        /*5898*/ 	.short	0x010a
        /*589a*/ 	.byte	0x3f
	.zero		1


	//   ....[22]....
        /*589c*/ 	.word	0x000230e0
        /*58a0*/ 	.word	0x00000003
        /*58a4*/ 	.word	0x00000000
        /*58a8*/ 	.short	0x010a
        /*58aa*/ 	.byte	0x3f
	.zero		1


	//   ....[23]....
        /*58ac*/ 	.word	0x00023170
        /*58b0*/ 	.word	0x00000003
        /*58b4*/ 	.word	0x00000000
        /*58b8*/ 	.short	0x010a
        /*58ba*/ 	.byte	0x3f
	.zero		1


	//   ....[24]....
        /*58bc*/ 	.word	0x00023200
        /*58c0*/ 	.word	0x00000003
        /*58c4*/ 	.word	0x00000000
        /*58c8*/ 	.short	0x010a
        /*58ca*/ 	.byte	0x3f
	.zero		1


	//   ....[25]....
        /*58cc*/ 	.word	0x00023260
        /*58d0*/ 	.word	0x00000004
        /*58d4*/ 	.word	0x00000000
        /*58d8*/ 	.short	0x010a
        /*58da*/ 	.byte	0x3f
	.zero		1


	//   ....[26]....
        /*58dc*/ 	.word	0x000232b0
        /*58e0*/ 	.word	0x00000003
        /*58e4*/ 	.word	0x00000000
        /*58e8*/ 	.short	0x010a
        /*58ea*/ 	.byte	0x3f
	.zero		1


	//   ....[27]....
        /*58ec*/ 	.word	0x00023380
        /*58f0*/ 	.word	0x0000000f
        /*58f4*/ 	.word	0x00000028
        /*58f8*/ 	.short	0x010a
        /*58fa*/ 	.byte	0x3f
	.zero		1


	//   ....[28]....
        /*58fc*/ 	.word	0x00023450
        /*5900*/ 	.word	0x00000003
        /*5904*/ 	.word	0x00000000
        /*5908*/ 	.short	0x010a
        /*590a*/ 	.byte	0x3f
	.zero		1


	//   ....[29]....
        /*590c*/ 	.word	0x000234a0
        /*5910*/ 	.word	0x00000003
        /*5914*/ 	.word	0x00000000
        /*5918*/ 	.short	0x010a
        /*591a*/ 	.byte	0x3f
	.zero		1


	//   ....[30]....
        /*591c*/ 	.word	0x000234f0
        /*5920*/ 	.word	0x00000003
        /*5924*/ 	.word	0x00000000
        /*5928*/ 	.short	0x010a
        /*592a*/ 	.byte	0x3f
	.zero		1


	//   ....[31]....
        /*592c*/ 	.word	0x00023540
        /*5930*/ 	.word	0x00000003
        /*5934*/ 	.word	0x00000000
        /*5938*/ 	.short	0x010a
        /*593a*/ 	.byte	0x3f
	.zero		1


	//----- nvinfo : EIATTR_NUM_MBARRIERS
	.align		4
.L_37:
        /*593c*/ 	.byte	0x03, 0x38
        /*593e*/ 	.short	0x000c


	//----- nvinfo : EIATTR_EXIT_INSTR_OFFSETS
	.align		4
        /*5940*/ 	.byte	0x04, 0x1c
        /*5942*/ 	.short	(.L_39 - .L_38)


	//   ....[0]....
.L_38:
        /*5944*/ 	.word	0x00000ac0


	//   ....[1]....
        /*5948*/ 	.word	0x00001350


	//   ....[2]....
        /*594c*/ 	.word	0x000219e0


	//   ....[3]....
        /*5950*/ 	.word	0x00022000


	//   ....[4]....
        /*5954*/ 	.word	0x00023250


	//----- nvinfo : EIATTR_MAX_THREADS
	.align		4
.L_39:
        /*5958*/ 	.byte	0x04, 0x05
        /*595a*/ 	.short	(.L_41 - .L_40)
.L_40:
        /*595c*/ 	.word	0x00000180
        /*5960*/ 	.word	0x00000001
        /*5964*/ 	.word	0x00000001


	//----- nvinfo : EIATTR_CRS_STACK_SIZE
	.align		4
.L_41:
        /*5968*/ 	.byte	0x04, 0x1e
        /*596a*/ 	.short	(.L_43 - .L_42)
.L_42:
        /*596c*/ 	.word	0x00000000


	//----- nvinfo : EIATTR_CBANK_PARAM_SIZE
	.align		4
.L_43:
        /*5970*/ 	.byte	0x03, 0x19
        /*5972*/ 	.short	0x0470


	//----- nvinfo : EIATTR_PARAM_CBANK
	.align		4
        /*5974*/ 	.byte	0x04, 0x0a
        /*5976*/ 	.short	(.L_45 - .L_44)
	.align		4
.L_44:
        /*5978*/ 	.word	index@(.nv.constant0._ZN7cutlass13device_kernelINS_4gemm6kernel13GemmUniversalIN4cute5tupleIJiiiiEEENS1_10collective13CollectiveMmaINS1_34MainloopSm90TmaGmmaWarpSpecializedILi5ENS5_IJNS4_1CILi2EEENSA_ILi1EEESC_EEENS1_35KernelTmaWarpSpecializedCooperativeEEENS5_IJNSA_ILi256EEESG_NSA_ILi64EEEEEENS_10tfloat32_tENS5_IJlSC_lEEESJ_SK_NS4_8TiledMMAINS4_8MMA_AtomIJNS4_4SM904GMMA30MMA_64x256x8_F32TF32TF32_SS_TNILNSO_7ScaleInE1ELSQ_1EEEEEENS4_6LayoutISD_NS5_IJSC_NSA_ILi0EEESU_EEEEENS5_IJNS4_10UnderscoreESX_SX_EEEEENS4_13SM90_TMA_LOADENS4_14ComposedLayoutINS4_7SwizzleILi3ELi4ELi3EEENS4_18smem_ptr_flag_bitsILi32EEENST_INS5_IJNSA_ILi8EEENSA_ILi32EEEEEENS5_IJS17_SC_EEEEEEEvNS4_8identityENS4_23SM90_TMA_LOAD_MULTICASTES1B_vS1C_EENS_8epilogue10collective6detail29Sm90TmaWarpSpecializedAdapterINS1G_15DefaultEpilogueISJ_SK_SK_NS1F_6thread17LinearCombinationISJ_Li1EffLNS1K_9ScaleType4KindE0ELNS_15FloatRoundStyleE2ESJ_EENS1_15EpilogueDefaultEEEEEvvEEEEvNT_6ParamsE)
        /*597c*/ 	.short	0x0210
        /*597e*/ 	.short	0x0470


	//----- nvinfo : EIATTR_SW_WAR
	.align		4
.L_45:
        /*5980*/ 	.byte	0x04, 0x36
        /*5982*/ 	.short	(.L_47 - .L_46)
.L_46:
        /*5984*/ 	.word	0x00000008
.L_47:


//--------------------- .nv.callgraph             --------------------------
	.section	.nv.callgraph,"",@"SHT_CUDA_CALLGRAPH"
	.align	4
	.sectionentsize	8
	.align		4
        /*0000*/ 	.word	0x00000000
	.align		4
        /*0004*/ 	.word	0xffffffff
	.align		4
        /*0008*/ 	.word	index@(_ZN7cutlass13device_kernelINS_4gemm6kernel13GemmUniversalIN4cute5tupleIJiiiiEEENS1_10collective13CollectiveMmaINS1_34MainloopSm90TmaGmmaWarpSpecializedILi5ENS5_IJNS4_1CILi2EEENSA_ILi1EEESC_EEENS1_35KernelTmaWarpSpecializedCooperativeEEENS5_IJNSA_ILi256EEESG_NSA_ILi64EEEEEENS_10tfloat32_tENS5_IJlSC_lEEESJ_SK_NS4_8TiledMMAINS4_8MMA_AtomIJNS4_4SM904GMMA30MMA_64x256x8_F32TF32TF32_SS_TNILNSO_7ScaleInE1ELSQ_1EEEEEENS4_6LayoutISD_NS5_IJSC_NSA_ILi0EEESU_EEEEENS5_IJNS4_10UnderscoreESX_SX_EEEEENS4_13SM90_TMA_LOADENS4_14ComposedLayoutINS4_7SwizzleILi3ELi4ELi3EEENS4_18smem_ptr_flag_bitsILi32EEENST_INS5_IJNSA_ILi8EEENSA_ILi32EEEEEENS5_IJS17_SC_EEEEEEEvNS4_8identityENS4_23SM90_TMA_LOAD_MULTICASTES1B_vS1C_EENS_8epilogue10collective6detail29Sm90TmaWarpSpecializedAdapterINS1G_15DefaultEpilogueISJ_SK_SK_NS1F_6thread17LinearCombinationISJ_Li1EffLNS1K_9ScaleType4KindE0ELNS_15FloatRoundStyleE2ESJ_EENS1_15EpilogueDefaultEEEEEvvEEEEvNT_6ParamsE)
	.align		4
        /*000c*/ 	.word	index@(__assertfail)
	.align		4
        /*0010*/ 	.word	0x00000000
	.align		4
        /*0014*/ 	.word	0xfffffffe
	.align		4
        /*0018*/ 	.word	0x00000000
	.align		4
        /*001c*/ 	.word	0xfffffffd
	.align		4
        /*0020*/ 	.word	0x00000000
	.align		4
        /*0024*/ 	.word	0xfffffffc


//--------------------- .nv.constant4             --------------------------
	.section	.nv.constant4,"a",@progbits
	.align	8
	.align		8
.nv.constant4:
        /*0000*/ 	.dword	__assertfail
	.align		8
        /*0008*/ 	.dword	__unnamed_1
	.align		8
        /*0010*/ 	.dword	_ZN39_INTERNAL_532a700b_4_k_cu_59a77e45_73004cuda3std3__45__cpo5beginE
	.align		8
        /*0018*/ 	.dword	_ZN39_INTERNAL_532a700b_4_k_cu_59a77e45_73004cuda3std3__45__cpo3endE
	.align		8
        /*0020*/ 	.dword	_ZN39_INTERNAL_532a700b_4_k_cu_59a77e45_73004cuda3std3__45__cpo6cbeginE
	.align		8
        /*0028*/ 	.dword	_ZN39_INTERNAL_532a700b_4_k_cu_59a77e45_73004cuda3std3__45__cpo4cendE
	.align		8
        /*0030*/ 	.dword	_ZN39_INTERNAL_532a700b_4_k_cu_59a77e45_73004cuda3std3__441_GLOBAL__N__532a700b_4_k_cu_59a77e45_73006ignoreE
	.align		8
        /*0038*/ 	.dword	_ZN39_INTERNAL_532a700b_4_k_cu_59a77e45_73004cuda3std3__419piecewise_constructE
	.align		8
        /*0040*/ 	.dword	_ZN39_INTERNAL_532a700b_4_k_cu_59a77e45_73004cuda3std3__48in_placeE
	.align		8
        /*0048*/ 	.dword	_ZN39_INTERNAL_532a700b_4_k_cu_59a77e45_73004cuda3std6ranges3__45__cpo4swapE
	.align		8
        /*0050*/ 	.dword	_ZN39_INTERNAL_532a700b_4_k_cu_59a77e45_73004cuda3std6ranges3__45__cpo9iter_moveE
	.align		8
        /*0058*/ 	.dword	_ZN39_INTERNAL_532a700b_4_k_cu_59a77e45_73004cute7productE
	.align		8
        /*0060*/ 	.dword	_ZN39_INTERNAL_532a700b_4_k_cu_59a77e45_73004cute1_E
	.align		8
        /*0068*/ 	.dword	$str$22
	.align		8
        /*0070*/ 	.dword	$str$23


//--------------------- .text._ZN7cutlass13device_kernelINS_4gemm6kernel13GemmUniversalIN4cute5tupleIJiiiiEEENS1_10collective13CollectiveMmaINS1_34MainloopSm90TmaGmmaWarpSpecializedILi5ENS5_IJNS4_1CILi2EEENSA_ILi1EEESC_EEENS1_35KernelTmaWarpSpecializedCooperativeEEENS5_IJNSA_ILi256EEESG_NSA_ILi64EEEEEENS_10tfloat32_tENS5_IJlSC_lEEESJ_SK_NS4_8TiledMMAINS4_8MMA_AtomIJNS4_4SM904GMMA30MMA_64x256x8_F32TF32TF32_SS_TNILNSO_7ScaleInE1ELSQ_1EEEEEENS4_6LayoutISD_NS5_IJSC_NSA_ILi0EEESU_EEEEENS5_IJNS4_10UnderscoreESX_SX_EEEEENS4_13SM90_TMA_LOADENS4_14ComposedLayoutINS4_7SwizzleILi3ELi4ELi3EEENS4_18smem_ptr_flag_bitsILi32EEENST_INS5_IJNSA_ILi8EEENSA_ILi32EEEEEENS5_IJS17_SC_EEEEEEEvNS4_8identityENS4_23SM90_TMA_LOAD_MULTICASTES1B_vS1C_EENS_8epilogue10collective6detail29Sm90TmaWarpSpecializedAdapterINS1G_15DefaultEpilogueISJ_SK_SK_NS1F_6thread17LinearCombinationISJ_Li1EffLNS1K_9ScaleType4KindE0ELNS_15FloatRoundStyleE2ESJ_EENS1_15EpilogueDefaultEEEEEvvEEEEvNT_6ParamsE --------------------------
	.section	.text._ZN7cutlass13device_kernelINS_4gemm6kernel13GemmUniversalIN4cute5tupleIJiiiiEEENS1_10collective13CollectiveMmaINS1_34MainloopSm90TmaGmmaWarpSpecializedILi5ENS5_IJNS4_1CILi2EEENSA_ILi1EEESC_EEENS1_35KernelTmaWarpSpecializedCooperativeEEENS5_IJNSA_ILi256EEESG_NSA_ILi64EEEEEENS_10tfloat32_tENS5_IJlSC_lEEESJ_SK_NS4_8TiledMMAINS4_8MMA_AtomIJNS4_4SM904GMMA30MMA_64x256x8_F32TF32TF32_SS_TNILNSO_7ScaleInE1ELSQ_1EEEEEENS4_6LayoutISD_NS5_IJSC_NSA_ILi0EEESU_EEEEENS5_IJNS4_10UnderscoreESX_SX_EEEEENS4_13SM90_TMA_LOADENS4_14ComposedLayoutINS4_7SwizzleILi3ELi4ELi3EEENS4_18smem_ptr_flag_bitsILi32EEENST_INS5_IJNSA_ILi8EEENSA_ILi32EEEEEENS5_IJS17_SC_EEEEEEEvNS4_8identityENS4_23SM90_TMA_LOAD_MULTICASTES1B_vS1C_EENS_8epilogue10collective6detail29Sm90TmaWarpSpecializedAdapterINS1G_15DefaultEpilogueISJ_SK_SK_NS1F_6thread17LinearCombinationISJ_Li1EffLNS1K_9ScaleType4KindE0ELNS_15FloatRoundStyleE2ESJ_EENS1_15EpilogueDefaultEEEEEvvEEEEvNT_6ParamsE,"ax",@progbits
	.align	128
.text._ZN7cutlass13device_kernelINS_4gemm6kernel13GemmUniversalIN4cute5tupleIJiiiiEEENS1_10collective13CollectiveMmaINS1_34MainloopSm90TmaGmmaWarpSpecializedILi5ENS5_IJNS4_1CILi2EEENSA_ILi1EEESC_EEENS1_35KernelTmaWarpSpecializedCooperativeEEENS5_IJNSA_ILi256EEESG_NSA_ILi64EEEEEENS_10tfloat32_tENS5_IJlSC_lEEESJ_SK_NS4_8TiledMMAINS4_8MMA_AtomIJNS4_4SM904GMMA30MMA_64x256x8_F32TF32TF32_SS_TNILNSO_7ScaleInE1ELSQ_1EEEEEENS4_6LayoutISD_NS5_IJSC_NSA_ILi0EEESU_EEEEENS5_IJNS4_10UnderscoreESX_SX_EEEEENS4_13SM90_TMA_LOADENS4_14ComposedLayoutINS4_7SwizzleILi3ELi4ELi3EEENS4_18smem_ptr_flag_bitsILi32EEENST_INS5_IJNSA_ILi8EEENSA_ILi32EEEEEENS5_IJS17_SC_EEEEEEEvNS4_8identityENS4_23SM90_TMA_LOAD_MULTICASTES1B_vS1C_EENS_8epilogue10collective6detail29Sm90TmaWarpSpecializedAdapterINS1G_15DefaultEpilogueISJ_SK_SK_NS1F_6thread17LinearCombinationISJ_Li1EffLNS1K_9ScaleType4KindE0ELNS_15FloatRoundStyleE2ESJ_EENS1_15EpilogueDefaultEEEEEvvEEEEvNT_6ParamsE:
        .type           _ZN7cutlass13device_kernelINS_4gemm6kernel13GemmUniversalIN4cute5tupleIJiiiiEEENS1_10collective13CollectiveMmaINS1_34MainloopSm90TmaGmmaWarpSpecializedILi5ENS5_IJNS4_1CILi2EEENSA_ILi1EEESC_EEENS1_35KernelTmaWarpSpecializedCooperativeEEENS5_IJNSA_ILi256EEESG_NSA_ILi64EEEEEENS_10tfloat32_tENS5_IJlSC_lEEESJ_SK_NS4_8TiledMMAINS4_8MMA_AtomIJNS4_4SM904GMMA30MMA_64x256x8_F32TF32TF32_SS_TNILNSO_7ScaleInE1ELSQ_1EEEEEENS4_6LayoutISD_NS5_IJSC_NSA_ILi0EEESU_EEEEENS5_IJNS4_10UnderscoreESX_SX_EEEEENS4_13SM90_TMA_LOADENS4_14ComposedLayoutINS4_7SwizzleILi3ELi4ELi3EEENS4_18smem_ptr_flag_bitsILi32EEENST_INS5_IJNSA_ILi8EEENSA_ILi32EEEEEENS5_IJS17_SC_EEEEEEEvNS4_8identityENS4_23SM90_TMA_LOAD_MULTICASTES1B_vS1C_EENS_8epilogue10collective6detail29Sm90TmaWarpSpecializedAdapterINS1G_15DefaultEpilogueISJ_SK_SK_NS1F_6thread17LinearCombinationISJ_Li1EffLNS1K_9ScaleType4KindE0ELNS_15FloatRoundStyleE2ESJ_EENS1_15EpilogueDefaultEEEEEvvEEEEvNT_6ParamsE,@function
        .size           _ZN7cutlass13device_kernelINS_4gemm6kernel13GemmUniversalIN4cute5tupleIJiiiiEEENS1_10collective13CollectiveMmaINS1_34MainloopSm90TmaGmmaWarpSpecializedILi5ENS5_IJNS4_1CILi2EEENSA_ILi1EEESC_EEENS1_35KernelTmaWarpSpecializedCooperativeEEENS5_IJNSA_ILi256EEESG_NSA_ILi64EEEEEENS_10tfloat32_tENS5_IJlSC_lEEESJ_SK_NS4_8TiledMMAINS4_8MMA_AtomIJNS4_4SM904GMMA30MMA_64x256x8_F32TF32TF32_SS_TNILNSO_7ScaleInE1ELSQ_1EEEEEENS4_6LayoutISD_NS5_IJSC_NSA_ILi0EEESU_EEEEENS5_IJNS4_10UnderscoreESX_SX_EEEEENS4_13SM90_TMA_LOADENS4_14ComposedLayoutINS4_7SwizzleILi3ELi4ELi3EEENS4_18smem_ptr_flag_bitsILi32EEENST_INS5_IJNSA_ILi8EEENSA_ILi32EEEEEENS5_IJS17_SC_EEEEEEEvNS4_8identityENS4_23SM90_TMA_LOAD_MULTICASTES1B_vS1C_EENS_8epilogue10collective6detail29Sm90TmaWarpSpecializedAdapterINS1G_15DefaultEpilogueISJ_SK_SK_NS1F_6thread17LinearCombinationISJ_Li1EffLNS1K_9ScaleType4KindE0ELNS_15FloatRoundStyleE2ESJ_EENS1_15EpilogueDefaultEEEEEvvEEEEvNT_6ParamsE,(.L_x_583 - _ZN7cutlass13device_kernelINS_4gemm6kernel13GemmUniversalIN4cute5tupleIJiiiiEEENS1_10collective13CollectiveMmaINS1_34MainloopSm90TmaGmmaWarpSpecializedILi5ENS5_IJNS4_1CILi2EEENSA_ILi1EEESC_EEENS1_35KernelTmaWarpSpecializedCooperativeEEENS5_IJNSA_ILi256EEESG_NSA_ILi64EEEEEENS_10tfloat32_tENS5_IJlSC_lEEESJ_SK_NS4_8TiledMMAINS4_8MMA_AtomIJNS4_4SM904GMMA30MMA_64x256x8_F32TF32TF32_SS_TNILNSO_7ScaleInE1ELSQ_1EEEEEENS4_6LayoutISD_NS5_IJSC_NSA_ILi0EEESU_EEEEENS5_IJNS4_10UnderscoreESX_SX_EEEEENS4_13SM90_TMA_LOADENS4_14ComposedLayoutINS4_7SwizzleILi3ELi4ELi3EEENS4_18smem_ptr_flag_bitsILi32EEENST_INS5_IJNSA_ILi8EEENSA_ILi32EEEEEENS5_IJS17_SC_EEEEEEEvNS4_8identityENS4_23SM90_TMA_LOAD_MULTICASTES1B_vS1C_EENS_8epilogue10collective6detail29Sm90TmaWarpSpecializedAdapterINS1G_15DefaultEpilogueISJ_SK_SK_NS1F_6thread17LinearCombinationISJ_Li1EffLNS1K_9ScaleType4KindE0ELNS_15FloatRoundStyleE2ESJ_EENS1_15EpilogueDefaultEEEEEvvEEEEvNT_6ParamsE)
        .other          _ZN7cutlass13device_kernelINS_4gemm6kernel13GemmUniversalIN4cute5tupleIJiiiiEEENS1_10collective13CollectiveMmaINS1_34MainloopSm90TmaGmmaWarpSpecializedILi5ENS5_IJNS4_1CILi2EEENSA_ILi1EEESC_EEENS1_35KernelTmaWarpSpecializedCooperativeEEENS5_IJNSA_ILi256EEESG_NSA_ILi64EEEEEENS_10tfloat32_tENS5_IJlSC_lEEESJ_SK_NS4_8TiledMMAINS4_8MMA_AtomIJNS4_4SM904GMMA30MMA_64x256x8_F32TF32TF32_SS_TNILNSO_7ScaleInE1ELSQ_1EEEEEENS4_6LayoutISD_NS5_IJSC_NSA_ILi0EEESU_EEEEENS5_IJNS4_10UnderscoreESX_SX_EEEEENS4_13SM90_TMA_LOADENS4_14ComposedLayoutINS4_7SwizzleILi3ELi4ELi3EEENS4_18smem_ptr_flag_bitsILi32EEENST_INS5_IJNSA_ILi8EEENSA_ILi32EEEEEENS5_IJS17_SC_EEEEEEEvNS4_8identityENS4_23SM90_TMA_LOAD_MULTICASTES1B_vS1C_EENS_8epilogue10collective6detail29Sm90TmaWarpSpecializedAdapterINS1G_15DefaultEpilogueISJ_SK_SK_NS1F_6thread17LinearCombinationISJ_Li1EffLNS1K_9ScaleType4KindE0ELNS_15FloatRoundStyleE2ESJ_EENS1_15EpilogueDefaultEEEEEvvEEEEvNT_6ParamsE,@"STO_CUDA_ENTRY STV_DEFAULT"
_ZN7cutlass13device_kernelINS_4gemm6kernel13GemmUniversalIN4cute5tupleIJiiiiEEENS1_10collective13CollectiveMmaINS1_34MainloopSm90TmaGmmaWarpSpecializedILi5ENS5_IJNS4_1CILi2EEENSA_ILi1EEESC_EEENS1_35KernelTmaWarpSpecializedCooperativeEEENS5_IJNSA_ILi256EEESG_NSA_ILi64EEEEEENS_10tfloat32_tENS5_IJlSC_lEEESJ_SK_NS4_8TiledMMAINS4_8MMA_AtomIJNS4_4SM904GMMA30MMA_64x256x8_F32TF32TF32_SS_TNILNSO_7ScaleInE1ELSQ_1EEEEEENS4_6LayoutISD_NS5_IJSC_NSA_ILi0EEESU_EEEEENS5_IJNS4_10UnderscoreESX_SX_EEEEENS4_13SM90_TMA_LOADENS4_14ComposedLayoutINS4_7SwizzleILi3ELi4ELi3EEENS4_18smem_ptr_flag_bitsILi32EEENST_INS5_IJNSA_ILi8EEENSA_ILi32EEEEEENS5_IJS17_SC_EEEEEEEvNS4_8identityENS4_23SM90_TMA_LOAD_MULTICASTES1B_vS1C_EENS_8epilogue10collective6detail29Sm90TmaWarpSpecializedAdapterINS1G_15DefaultEpilogueISJ_SK_SK_NS1F_6thread17LinearCombinationISJ_Li1EffLNS1K_9ScaleType4KindE0ELNS_15FloatRoundStyleE2ESJ_EENS1_15EpilogueDefaultEEEEEvvEEEEvNT_6ParamsE:
[----:B------:R-:W0:Y:S02]  /*0000*/  LDC R1, c[0x0][0x28] ;  /* 0x00000a00ff017b82 */ /* 0x000e240000000800 */
[----:B0-----:R-:W-:Y:S01]  /*0010*/  VIADD R1, R1, 0xfffff308 ;  /* 0xfffff30801017836 */ /* 0x001fe20000000000 */
[----:B------:R-:W0:Y:S01]  /*0020*/  S2R R4, SR_TID.X ;  /* 0x0000000000047919 */ /* 0x000e220000002100 */
[----:B------:R-:W-:Y:S01]  /*0030*/  ELECT P0, URZ, PT ;  /* 0x00000000003f782f */ /* 0x000fe20003800000 */
[----:B------:R-:W-:Y:S01]  /*0040*/  BSSY B0, `(.L_x_0) ;  /* 0x0000015000007945 */ /* 0x000fe20003800000 */
[--C-:B0-----:R-:W-:Y:S02]  /*0050*/  SHF.R.U32.HI R0, RZ, 0x5, R4.reuse ;  /* 0x00000005ff007819 */ /* 0x101fe40000011604 */
[----:B------:R-:W-:-:S03]  /*0060*/  SHF.R.U32.HI R2, RZ, 0x7, R4 ;  /* 0x00000007ff027819 */ /* 0x000fc60000011604 */
[----:B------:R-:W0:Y:S04]  /*0070*/  SHFL.IDX PT, R3, R0, RZ, 0x1f ;  /* 0x00001fff00037589 */ /* 0x000e2800000e0000 */
[----:B------:R-:W1:Y:S01]  /*0080*/  SHFL.IDX PT, R2, R2, RZ, 0x1f ;  /* 0x00001fff02027589 */ /* 0x000e6200000e0000 */
[----:B0-----:R-:W-:Y:S02]  /*0090*/  R2UR UR9, R3 ;  /* 0x00000000030972ca */ /* 0x001fe400000e0000 */
[----:B-1----:R-:W-:-:S11]  /*00a0*/  R2UR UR5, R2 ;  /* 0x00000000020572ca */ /* 0x002fd600000e0000 */
[----:B------:R-:W-:Y:S02]  /*00b0*/  USHF.R.S32.HI UR4, URZ, 0x1f, UR9 ;  /* 0x0000001f3f047899 */ /* 0x000fe40008011409 */
[----:B------:R-:W-:Y:S02]  /*00c0*/  ISETP.NE.OR P0, PT, RZ, UR9, !P0 ;  /* 0x00000009ff007c0c */ /* 0x000fe4000c705670 */
[----:B------:R-:W-:-:S04]  /*00d0*/  ULEA.HI UR4, UR4, UR9, URZ, 0x2 ;  /* 0x0000000904047291 */ /* 0x000fc8000f8f103f */
[----:B------:R-:W-:-:S04]  /*00e0*/  ULOP3.LUT UR4, UR4, 0xfffffffc, URZ, 0xc0, !UPT ;  /* 0xfffffffc04047892 */ /* 0x000fc8000f8ec03f */
[----:B------:R-:W-:-:S03]  /*00f0*/  UIADD3 UR9, UR9, -UR4, URZ ;  /* 0x8000000409097290 */ /* 0x000fc6000fffe03f */
[----:B------:R-:W-:Y:S09]  /*0100*/  @P0 BRA `(.L_x_1) ;  /* 0x0000000000200947 */ /* 0x000ff20003800000 */
[----:B------:R-:W-:Y:S02]  /*0110*/  ULDC.64 UR6, c[0x0][0x198] ;  /* 0x0000660000067ab9 */ /* 0x000fe40000000a00 */
[----:B------:R-:W-:Y:S02]  /*0120*/  UIADD3 UR10, UP0, UR6, 0xf0, URZ ;  /* 0x000000f0060a7890 */ /* 0x000fe4000ff1e03f */
[----:B------:R-:W-:Y:S02]  /*0130*/  UIADD3 UR6, UP1, UR6, 0x1f0, URZ ;  /* 0x000001f006067890 */ /* 0x000fe4000ff3e03f */
[----:B------:R-:W-:Y:S02]  /*0140*/  UIADD3.X UR11, URZ, UR7, URZ, UP0, !UPT ;  /* 0x000000073f0b7290 */ /* 0x000fe400087fe43f */
[----:B------:R-:W-:-:S07]  /*0150*/  UIADD3.X UR7, URZ, UR7, URZ, UP1, !UPT ;  /* 0x000000073f077290 */ /* 0x000fce0008ffe43f */
[----:B------:R0:W-:Y:S02]  /*0160*/  UTMACCTL.PF [UR10] ;  /* 0x000000000a0079b9 */ /* 0x0001e40008040000 */
[----:B------:R0:W-:Y:S02]  /*0170*/  UTMACCTL.PF [UR6] ;  /* 0x00000000060079b9 */ /* 0x0001e40008040000 */
[----:B0-----:R-:W-:Y:S01]  /*0180*/  NOP ;  /* 0x0000000000007918 */ /* 0x001fe20000000000 */
.L_x_1:
[----:B------:R-:W-:Y:S05]  /*0190*/  BSYNC B0 ;  /* 0x0000000000007941 */ /* 0x000fea0003800000 */
.L_x_0:
[----:B------:R-:W0:Y:S01]  /*01a0*/  SHFL.IDX PT, R2, R0, RZ, 0x1f ;  /* 0x00001fff00027589 */ /* 0x000e2200000e0000 */
[----:B------:R-:W-:Y:S01]  /*01b0*/  UISETP.NE.AND UP0, UPT, UR9, 0x3, UPT ;  /* 0x000000030900788c */ /* 0x000fe2000bf05270 */
[----:B------:R-:W-:Y:S01]  /*01c0*/  ISETP.NE.AND P1, PT, RZ, UR5, PT ;  /* 0x00000005ff007c0c */ /* 0x000fe2000bf25270 */
[----:B------:R-:W-:Y:S02]  /*01d0*/  UIADD3 UR16, UR5, -0x1, URZ ;  /* 0xffffffff05107890 */ /* 0x000fe4000fffe03f */
[----:B------:R-:W-:Y:S02]  /*01e0*/  UISETP.EQ.OR UP0, UPT, UR9, URZ, !UP0 ;  /* 0x0000003f0900728c */ /* 0x000fe4000c702670 */
[----:B------:R-:W-:Y:S02]  /*01f0*/  UISETP.GE.U32.AND UP1, UPT, UR16, 0x2, UPT ;  /* 0x000000021000788c */ /* 0x000fe4000bf26070 */
[----:B------:R-:W-:-:S04]  /*0200*/  UISETP.EQ.AND UP0, UPT, UR5, URZ, UP0 ;  /* 0x0000003f0500728c */ /* 0x000fc80008702270 */
[----:B------:R-:W-:-:S04]  /*0210*/  USEL UR38, URZ, 0x1, !UP0 ;  /* 0x000000013f267887 */ /* 0x000fc8000c000000 */
[----:B------:R-:W-:Y:S01]  /*0220*/  USEL UR38, UR38, 0x2, UP1 ;  /* 0x0000000226267887 */ /* 0x000fe20008800000 */
[----:B0-----:R-:W-:-:S13]  /*0230*/  ISETP.NE.AND P0, PT, R2, RZ, PT ;  /* 0x000000ff0200720c */ /* 0x001fda0003f05270 */
[----:B------:R-:W-:Y:S05]  /*0240*/  @P0 BRA `(.L_x_2) ;  /* 0x0000000000600947 */ /* 0x000fea0003800000 */
[----:B------:R-:W0:Y:S01]  /*0250*/  S2UR UR8, SR_CgaCtaId ;  /* 0x00000000000879c3 */ /* 0x000e220000008800 */
[----:B------:R-:W-:Y:S01]  /*0260*/  UMOV UR4, 0x400 ;  /* 0x0000040000047882 */ /* 0x000fe20000000000 */
[----:B------:R-:W-:Y:S01]  /*0270*/  UMOV UR5, 0x1 ;  /* 0x0000000100057882 */ /* 0x000fe20000000000 */
[----:B------:R-:W-:Y:S01]  /*0280*/  UMOV UR6, 0x4 ;  /* 0x0000000400067882 */ /* 0x000fe20000000000 */
[----:B------:R-:W-:Y:S01]  /*0290*/  ELECT P0, URZ, PT ;  /* 0x00000000003f782f */ /* 0x000fe20003800000 */
[----:B------:R-:W-:-:S04]  /*02a0*/  UIADD3 UR6, -UR6, 0x100000, URZ ;  /* 0x0010000006067890 */ /* 0x000fc8000fffe13f */
[----:B------:R-:W-:Y:S02]  /*02b0*/  USHF.L.U32 UR7, UR6, 0xb, URZ ;  /* 0x0000000b06077899 */ /* 0x000fe4000800063f */
[----:B------:R-:W-:Y:S02]  /*02c0*/  USHF.L.U32 UR6, UR6, 0x1, URZ ;  /* 0x0000000106067899 */ /* 0x000fe4000800063f */
[----:B0-----:R-:W-:Y:S02]  /*02d0*/  ULEA UR8, UR8, UR4, 0x18 ;  /* 0x0000000408087291 */ /* 0x001fe4000f8ec03f */
[----:B------:R-:W-:-:S04]  /*02e0*/  UIADD3 UR4, -UR5, 0x100000, URZ ;  /* 0x0010000005047890 */ /* 0x000fc8000fffe13f */
[----:B------:R-:W-:Y:S02]  /*02f0*/  USHF.L.U32 UR5, UR4, 0xb, URZ ;  /* 0x0000000b04057899 */ /* 0x000fe4000800063f */
[----:B------:R-:W-:Y:S01]  /*0300*/  USHF.L.U32 UR4, UR4, 0x1, URZ ;  /* 0x0000000104047899 */ /* 0x000fe2000800063f */
[----:B------:R-:W0:Y:S11]  /*0310*/  FENCE.VIEW.ASYNC.S ;  /* 0x00000000000073c6 */ /* 0x000e360000000000 */
[----:B0-----:R0:W1:Y:S01]  /*0320*/  SYNCS.EXCH.64 URZ, [UR8], UR4 ;  /* 0x00000004083f75b2 */ /* 0x0010620008000100 */
[----:B------:R0:W2:Y:S01]  /*0330*/  SYNCS.EXCH.64 URZ, [UR8+0x28], UR6 ;  /* 0x00002806083f75b2 */ /* 0x0000a20008000100 */
[----:B------:R0:W3:Y:S01]  /*0340*/  SYNCS.EXCH.64 URZ, [UR8+0x8], UR4 ;  /* 0x00000804083f75b2 */ /* 0x0000e20008000100 */
[----:B------:R0:W4:Y:S01]  /*0350*/  SYNCS.EXCH.64 URZ, [UR8+0x30], UR6 ;  /* 0x00003006083f75b2 */ /* 0x0001220008000100 */
[----:B------:R0:W0:Y:S01]  /*0360*/  SYNCS.EXCH.64 URZ, [UR8+0x10], UR4 ;  /* 0x00001004083f75b2 */ /* 0x0000220008000100 */
[----:B------:R0:W0:Y:S01]  /*0370*/  SYNCS.EXCH.64 URZ, [UR8+0x38], UR6 ;  /* 0x00003806083f75b2 */ /* 0x0000220008000100 */
[----:B------:R0:W0:Y:S01]  /*0380*/  SYNCS.EXCH.64 URZ, [UR8+0x18], UR4 ;  /* 0x00001804083f75b2 */ /* 0x0000220008000100 */
[----:B------:R0:W0:Y:S01]  /*0390*/  SYNCS.EXCH.64 URZ, [UR8+0x40], UR6 ;  /* 0x00004006083f75b2 */ /* 0x0000220008000100 */
[----:B------:R0:W0:Y:S01]  /*03a0*/  SYNCS.EXCH.64 URZ, [UR8+0x20], UR4 ;  /* 0x00002004083f75b2 */ /* 0x0000220008000100 */
[----:B------:R0:W0:Y:S01]  /*03b0*/  SYNCS.EXCH.64 URZ, [UR8+0x48], UR6 ;  /* 0x00004806083f75b2 */ /* 0x0000220008000100 */
[----:B------:R-:W-:Y:S01]  /*03c0*/  NOP ;  /* 0x0000000000007918 */ /* 0x000fe20000000000 */
.L_x_2:
[----:B------:R-:W5:Y:S01]  /*03d0*/  S2UR UR13, SR_CTAID.X ;  /* 0x00000000000d79c3 */ /* 0x000f620000002500 */
[----:B------:R-:W-:Y:S01]  /*03e0*/  SHF.R.S32.HI R3, RZ, 0x1f, R4 ;  /* 0x0000001fff037819 */ /* 0x000fe20000011404 */
[----:B------:R5:W1:Y:S01]  /*03f0*/  SHFL.IDX PT, R6, R0, RZ, 0x1f ;  /* 0x00001fff00067589 */ /* 0x000a6200000e0000 */
[----:B0-----:R-:W-:Y:S01]  /*0400*/  ULDC UR4, c[0x0][0x150] ;  /* 0x0000540000047ab9 */ /* 0x001fe20000000800 */
[----:B------:R-:W-:Y:S02]  /*0410*/  ELECT P0, URZ, PT ;  /* 0x00000000003f782f */ /* 0x000fe40003800000 */
[----:B------:R-:W-:Y:S01]  /*0420*/  LEA.HI R3, R3, R4, RZ, 0x7 ;  /* 0x0000000403037211 */ /* 0x000fe200078f38ff */
[----:B------:R-:W-:Y:S01]  /*0430*/  ULDC UR5, c[0x0][0x154] ;  /* 0x0000550000057ab9 */ /* 0x000fe20000000800 */
[----:B------:R-:W-:Y:S01]  /*0440*/  SHF.R.S32.HI R7, RZ, 0x1f, R2 ;  /* 0x0000001fff077819 */ /* 0x000fe20000011402 */
[----:B------:R-:W0:Y:S01]  /*0450*/  S2UR UR10, SR_CTAID.Y ;  /* 0x00000000000a79c3 */ /* 0x000e220000002600 */
[----:B------:R-:W-:Y:S01]  /*0460*/  LOP3.LUT R3, R3, 0xffffff80, RZ, 0xc0, !PT ;  /* 0xffffff8003037812 */ /* 0x000fe200078ec0ff */
[----:B------:R-:W-:Y:S01]  /*0470*/  ULDC UR8, c[0x0][0x144] ;  /* 0x0000510000087ab9 */ /* 0x000fe20000000800 */
[----:B------:R-:W-:Y:S01]  /*0480*/  LEA.HI R7, R7, R2, RZ, 0x2 ;  /* 0x0000000207077211 */ /* 0x000fe200078f10ff */
[----:B------:R-:W-:Y:S01]  /*0490*/  NOP ;  /* 0x0000000000007918 */ /* 0x000fe20000000000 */
[----:B------:R-:W-:Y:S01]  /*04a0*/  NOP ;  /* 0x0000000000007918 */ /* 0x000fe20000000000 */
[----:B------:R-:W-:Y:S01]  /*04b0*/  IMAD.IADD R3, R4, 0x1, -R3 ;  /* 0x0000000104037824 */ /* 0x000fe200078e0a03 */
[----:B------:R-:W-:Y:S01]  /*04c0*/  LOP3.LUT R7, R7, 0x3ffffffc, RZ, 0xc0, !PT ;  /* 0x3ffffffc07077812 */ /* 0x000fe200078ec0ff */
[----:B------:R-:W-:Y:S01]  /*04d0*/  ULDC UR11, c[0x0][0x148] ;  /* 0x00005200000b7ab9 */ /* 0x000fe20000000800 */
[----:B------:R-:W-:-:S02]  /*04e0*/  IMAD.MOV.U32 R17, RZ, RZ, 0x1 ;  /* 0x00000001ff117424 */ /* 0x000fc400078e00ff */
[----:B------:R-:W-:Y:S01]  /*04f0*/  SHF.R.S32.HI R4, RZ, 0x1f, R3 ;  /* 0x0000001fff047819 */ /* 0x000fe20000011403 */
[----:B------:R-:W-:-:S03]  /*0500*/  IMAD.IADD R2, R2, 0x1, -R7 ;  /* 0x0000000102027824 */ /* 0x000fc600078e0a07 */
[----:B------:R-:W-:Y:S02]  /*0510*/  LEA.HI R4, R4, R3, RZ, 0x3 ;  /* 0x0000000304047211 */ /* 0x000fe400078f18ff */
[----:B-----5:R-:W-:Y:S02]  /*0520*/  I2FP.F32.U32 R5, UR13 ;  /* 0x0000000d00057c45 */ /* 0x020fe40008201000 */
[--C-:B------:R-:W-:Y:S02]  /*0530*/  SHF.R.S32.HI R0, RZ, 0x3, R4.reuse ;  /* 0x00000003ff007819 */ /* 0x100fe40000011404 */
[----:B-1----:R-:W-:Y:S01]  /*0540*/  ISETP.NE.OR P0, PT, R6, RZ, !P0 ;  /* 0x000000ff0600720c */ /* 0x002fe20004705670 */
[----:B------:R-:W-:Y:S01]  /*0550*/  FMUL R8, R5, UR4 ;  /* 0x0000000405087c20 */ /* 0x000fe20008400000 */
[----:B------:R-:W-:-:S04]  /*0560*/  SHF.R.S32.HI R5, RZ, 0x1f, R4 ;  /* 0x0000001fff057819 */ /* 0x000fc80000011404 */
[----:B------:R-:W-:Y:S01]  /*0570*/  LEA.HI R5, R5, R0, RZ, 0x2 ;  /* 0x0000000005057211 */ /* 0x000fe200078f10ff */
[----:B------:R-:W1:Y:S03]  /*0580*/  F2I.U32.TRUNC.NTZ R8, R8 ;  /* 0x0000000800087305 */ /* 0x000e66000020f000 */
[----:B------:R-:W-:-:S03]  /*0590*/  LOP3.LUT R5, R5, 0xfffffffc, RZ, 0xc0, !PT ;  /* 0xfffffffc05057812 */ /* 0x000fc600078ec0ff */
[----:B------:R-:W-:Y:S01]  /*05a0*/  VOTEU.ALL UP0, P0 ;  /* 0x00000000003f7886 */ /* 0x000fe20000000000 */
[----:B------:R-:W-:Y:S01]  /*05b0*/  VOTEU.ALL UP1, P0 ;  /* 0x00000000003f7886 */ /* 0x000fe20000020000 */
[----:B------:R-:W-:Y:S01]  /*05c0*/  IMAD.IADD R5, R0, 0x1, -R5 ;  /* 0x0000000100057824 */ /* 0x000fe200078e0a05 */
[----:B0-----:R-:W-:Y:S02]  /*05d0*/  I2FP.F32.U32 R0, UR10 ;  /* 0x0000000a00007c45 */ /* 0x001fe40008201000 */
[----:B------:R-:W0:Y:S01]  /*05e0*/  @!UP0 S2UR UR7, SR_CgaCtaId ;  /* 0x00000000000789c3 */ /* 0x000e220000008800 */
[----:B------:R-:W-:Y:S01]  /*05f0*/  @!UP0 UMOV UR6, 0x400 ;  /* 0x0000040000068882 */ /* 0x000fe20000000000 */
[----:B------:R-:W-:Y:S01]  /*0600*/  LEA R2, R2, R5, 0x2 ;  /* 0x0000000502027211 */ /* 0x000fe200078e10ff */
[----:B------:R-:W-:Y:S01]  /*0610*/  FMUL R4, R0, UR5 ;  /* 0x0000000500047c20 */ /* 0x000fe20008400000 */
[----:B-1----:R-:W-:Y:S02]  /*0620*/  R2UR UR4, R8 ;  /* 0x00000000080472ca */ /* 0x002fe400000e0000 */
[----:B------:R-:W-:-:S03]  /*0630*/  LEA.HI R0, R2, R2, RZ, 0x1 ;  /* 0x0000000202007211 */ /* 0x000fc600078f08ff */
[----:B------:R-:W1:Y:S01]  /*0640*/  F2I.U32.TRUNC.NTZ R4, R4 ;  /* 0x0000000400047305 */ /* 0x000e62000020f000 */
[----:B------:R-:W-:-:S05]  /*0650*/  LOP3.LUT R5, R0, 0xfffffffe, RZ, 0xc0, !PT ;  /* 0xfffffffe00057812 */ /* 0x000fca00078ec0ff */
[----:B------:R-:W-:Y:S02]  /*0660*/  IMAD.IADD R5, R2, 0x1, -R5 ;  /* 0x0000000102057824 */ /* 0x000fe400078e0a05 */
[----:B------:R-:W-:-:S04]  /*0670*/  UIADD3 UR4, -UR4, URZ, URZ ;  /* 0x0000003f04047290 */ /* 0x000fc8000fffe13f */
[----:B------:R-:W-:Y:S01]  /*0680*/  UIMAD UR8, UR8, UR4, UR13 ;  /* 0x00000004080872a4 */ /* 0x000fe2000f8e020d */
[----:B-1----:R-:W-:Y:S02]  /*0690*/  R2UR UR12, R4 ;  /* 0x00000000040c72ca */ /* 0x002fe400000e0000 */
[----:B------:R-:W-:Y:S01]  /*06a0*/  UMOV UR4, 0x20 ;  /* 0x0000002000047882 */ /* 0x000fe20000000000 */
[----:B------:R-:W1:Y:S02]  /*06b0*/  LDC R4, c[0x0][0x140] ;  /* 0x00005000ff047b82 */ /* 0x000e640000000800 */
[----:B------:R-:W-:Y:S01]  /*06c0*/  ISETP.NE.AND P3, PT, R5, UR8, PT ;  /* 0x0000000805007c0c */ /* 0x000fe2000bf65270 */
[----:B------:R-:W-:-:S04]  /*06d0*/  @!UP0 UIADD3 UR4, -UR4, 0x100000, URZ ;  /* 0x0010000004048890 */ /* 0x000fc8000fffe13f */
[----:B------:R-:W-:Y:S02]  /*06e0*/  @!UP0 USHF.L.U32 UR5, UR4, 0xb, URZ ;  /* 0x0000000b04058899 */ /* 0x000fe4000800063f */
[----:B------:R-:W-:Y:S01]  /*06f0*/  @!UP0 USHF.L.U32 UR4, UR4, 0x1, URZ ;  /* 0x0000000104048899 */ /* 0x000fe2000800063f */
[C---:B------:R-:W-:Y:S01]  /*0700*/  IMAD.SHL.U32 R5, R2.reuse, 0x4, RZ ;  /* 0x0000000402057824 */ /* 0x040fe200078e00ff */
[----:B0-----:R-:W-:Y:S01]  /*0710*/  @!UP0 ULEA UR6, UR7, UR6, 0x18 ;  /* 0x0000000607068291 */ /* 0x001fe2000f8ec03f */
[----:B------:R-:W-:Y:S01]  /*0720*/  VOTEU.ALL UP0, P0 ;  /* 0x00000000003f7886 */ /* 0x000fe20000000000 */
[----:B------:R-:W-:Y:S02]  /*0730*/  LOP3.LUT P0, RZ, R3, 0x7, RZ, 0xc0, !PT ;  /* 0x0000000703ff7812 */ /* 0x000fe4000780c0ff */
[----:B------:R-:W-:Y:S01]  /*0740*/  LOP3.LUT R152, R2, 0xc, R5, 0x78, !PT ;  /* 0x0000000c02987812 */ /* 0x000fe200078e7805 */
[----:B------:R-:W-:-:S03]  /*0750*/  UIADD3 UR12, -UR12, URZ, URZ ;  /* 0x0000003f0c0c7290 */ /* 0x000fc6000fffe13f */
[C---:B------:R-:W-:Y:S02]  /*0760*/  ISETP.LT.U32.AND P0, PT, R152.reuse, 0x2, !P0 ;  /* 0x000000029800780c */ /* 0x040fe40004701070 */
[----:B------:R-:W-:Y:S01]  /*0770*/  @P3 LEA.HI R0, R152, R152, RZ, 0x1 ;  /* 0x0000009898003211 */ /* 0x000fe200078f08ff */
[----:B------:R-:W0:Y:S02]  /*0780*/  FENCE.VIEW.ASYNC.S ;  /* 0x00000000000073c6 */ /* 0x000e240000000000 */
[----:B0-----:R-:W0:Y:S01]  /*0790*/  @!UP0 SYNCS.EXCH.64 URZ, [UR6+0x60], UR4 ;  /* 0x00006004063f85b2 */ /* 0x001e220008000100 */
[----:B------:R-:W-:Y:S02]  /*07a0*/  @P3 SHF.R.S32.HI R0, RZ, 0x1, R0 ;  /* 0x00000001ff003819 */ /* 0x000fe40000011400 */
[----:B-1----:R-:W-:Y:S01]  /*07b0*/  ISETP.EQ.U32.AND P2, PT, R4, 0x1, PT ;  /* 0x000000010400780c */ /* 0x002fe20003f42070 */
[----:B------:R1:W0:Y:S01]  /*07c0*/  @!UP1 SYNCS.EXCH.64 URZ, [UR6+0x68], UR4 ;  /* 0x00006804063f95b2 */ /* 0x0002220008000100 */
[----:B------:R-:W-:Y:S01]  /*07d0*/  NOP ;  /* 0x0000000000007918 */ /* 0x000fe20000000000 */
[----:B-1----:R-:W-:-:S06]  /*07e0*/  UIMAD UR4, UR11, UR12, UR10 ;  /* 0x0000000c0b0472a4 */ /* 0x002fcc000f8e020a */
[----:B------:R-:W-:Y:S02]  /*07f0*/  @P3 ISETP.NE.AND P4, PT, R0, UR4, PT ;  /* 0x0000000400003c0c */ /* 0x000fe4000bf85270 */
[----:B------:R-:W-:Y:S02]  /*0800*/  SEL R0, RZ, 0x1, !P0 ;  /* 0x00000001ff007807 */ /* 0x000fe40004000000 */
[----:B------:R-:W-:-:S04]  /*0810*/  @P3 SEL R17, RZ, 0x1, P4 ;  /* 0x00000001ff113807 */ /* 0x000fc80002000000 */
[----:B------:R-:W-:Y:S01]  /*0820*/  LOP3.LUT R17, R17, R0, RZ, 0xc0, !PT ;  /* 0x0000000011117212 */ /* 0x000fe200078ec0ff */
[----:B------:R-:W-:Y:S06]  /*0830*/  @!P2 BRA `(.L_x_3) ;  /* 0x000000000008a947 */ /* 0x000fec0003800000 */
[----:B0-234-:R-:W-:Y:S01]  /*0840*/  UCGABAR_ARV ;  /* 0x00000000000079c7 */ /* 0x01dfe20008000000 */
[----:B------:R-:W-:Y:S05]  /*0850*/  BRA `(.L_x_4) ;  /* 0x0000000000047947 */ /* 0x000fea0003800000 */
.L_x_3:
[----:B0-234-:R-:W-:Y:S01]  /*0860*/  NOP ;  /* 0x0000000000007918 */ /* 0x01dfe20000000000 */
.L_x_4:
[----:B------:R-:W-:Y:S01]  /*0870*/  ULDC UR4, c[0x0][0x65c] ;  /* 0x0001970000047ab9 */ /* 0x000fe20000000800 */
[----:B------:R-:W-:Y:S01]  /*0880*/  UMOV UR5, URZ ;  /* 0x0000003f00057c82 */ /* 0x000fe20008000000 */
[----:B------:R-:W-:-:S03]  /*0890*/  UISETP.NE.AND UP0, UPT, UR4, 0x1, UPT ;  /* 0x000000010400788c */ /* 0x000fc6000bf05270 */
[----:B------:R-:W-:Y:S01]  /*08a0*/  UMOV UR4, UR13 ;  /* 0x0000000d00047c82 */ /* 0x000fe20008000000 */
[----:B------:R-:W-:Y:S02]  /*08b0*/  UP2UR UR39, UPR, URZ, 0x1 ;  /* 0x000000013f277883 */ /* 0x000fe40008000000 */
[----:B------:R-:W-:Y:S02]  /*08c0*/  PLOP3.LUT P0, PT, PT, PT, UP0, 0x80, 0x0 ;  /* 0x000000000000781c */ /* 0x000fe40003f0f008 */
[----:B------:R-:W-:Y:S02]  /*08d0*/  PLOP3.LUT P3, PT, PT, PT, UP0, 0x80, 0x0 ;  /* 0x000000000000781c */ /* 0x000fe40003f6f008 */
[----:B------:R-:W-:Y:S01]  /*08e0*/  PLOP3.LUT P5, PT, PT, PT, UP0, 0x80, 0x0 ;  /* 0x000000000000781c */ /* 0x000fe20003faf008 */
[----:B------:R-:W-:Y:S01]  /*08f0*/  @UP0 ULDC UR14, c[0x0][0x10] ;  /* 0x00000400000e0ab9 */ /* 0x000fe20000000800 */
[----:B------:R-:W-:Y:S01]  /*0900*/  @UP0 UMOV UR6, UR10 ;  /* 0x0000000a00060c82 */ /* 0x000fe20008000000 */
[----:B------:R-:W-:Y:S01]  /*0910*/  @UP0 UMOV UR7, URZ ;  /* 0x0000003f00070c82 */ /* 0x000fe20008000000 */
[----:B------:R-:W-:Y:S01]  /*0920*/  PLOP3.LUT P4, PT, PT, PT, UP0, 0x80, 0x0 ;  /* 0x000000000000781c */ /* 0x000fe20003f8f008 */
[----:B------:R-:W-:-:S03]  /*0930*/  @UP0 UIMAD.WIDE.U32 UR14, UR13, UR14, UR6 ;  /* 0x0000000e0d0e02a5 */ /* 0x000fc6000f8e0006 */
[----:B------:R-:W-:Y:S01]  /*0940*/  @!UP0 ULDC UR7, c[0x0][0xc] ;  /* 0x0000030000078ab9 */ /* 0x000fe20000000800 */
[----:B------:R-:W-:Y:S01]  /*0950*/  @UP0 UMOV UR6, URZ ;  /* 0x0000003f00060c82 */ /* 0x000fe20008000000 */
[----:B------:R-:W-:Y:S01]  /*0960*/  @!UP0 UIMAD.WIDE.U32 UR4, UR10, UR7, UR4 ;  /* 0x000000070a0482a5 */ /* 0x000fe2000f8e0004 */
[----:B------:R-:W-:Y:S01]  /*0970*/  IMAD.U32 R2, RZ, RZ, UR14 ;  /* 0x0000000eff027e24 */ /* 0x000fe2000f8e00ff */
[----:B------:R-:W-:Y:S02]  /*0980*/  @UP0 UIADD3 UR6, UR15, UR6, URZ ;  /* 0x000000060f060290 */ /* 0x000fe4000fffe03f */
[----:B------:R-:W-:Y:S01]  /*0990*/  MOV R3, UR15 ;  /* 0x0000000f00037c02 */ /* 0x000fe20008000f00 */
[----:B------:R-:W-:Y:S01]  /*09a0*/  @P0 IMAD.MOV.U32 R7, RZ, RZ, R2 ;  /* 0x000000ffff070224 */ /* 0x000fe200078e0002 */
[----:B------:R-:W-:Y:S01]  /*09b0*/  MOV R4, UR4 ;  /* 0x0000000400047c02 */ /* 0x000fe20008000f00 */
[----:B------:R-:W-:Y:S02]  /*09c0*/  IMAD.U32 R5, RZ, RZ, UR5 ;  /* 0x00000005ff057e24 */ /* 0x000fe4000f8e00ff */
[----:B------:R-:W-:-:S02]  /*09d0*/  IMAD.U32 R2, RZ, RZ, UR4 ;  /* 0x00000004ff027e24 */ /* 0x000fc4000f8e00ff */
[----:B------:R-:W-:Y:S02]  /*09e0*/  @P3 IMAD.U32 R6, RZ, RZ, UR6 ;  /* 0x00000006ff063e24 */ /* 0x000fe4000f8e00ff */
[----:B------:R-:W-:Y:S02]  /*09f0*/  @!P5 IMAD.MOV.U32 R6, RZ, RZ, R5 ;  /* 0x000000ffff06d224 */ /* 0x000fe400078e0005 */
[----:B------:R-:W-:Y:S02]  /*0a00*/  @!P4 IMAD.MOV.U32 R7, RZ, RZ, R2 ;  /* 0x000000ffff07c224 */ /* 0x000fe400078e0002 */
[----:B------:R-:W-:Y:S01]  /*0a10*/  IMAD.U32 R3, RZ, RZ, UR5 ;  /* 0x00000005ff037e24 */ /* 0x000fe2000f8e00ff */
[----:B------:R0:W-:Y:S04]  /*0a20*/  STL [R1+0x200], R6 ;  /* 0x0002000601007387 */ /* 0x0001e80000100800 */
[----:B------:R0:W-:Y:S01]  /*0a30*/  STL [R1+0x204], R7 ;  /* 0x0002040701007387 */ /* 0x0001e20000100800 */
[----:B------:R-:W-:Y:S05]  /*0a40*/  @!P2 BRA `(.L_x_5) ;  /* 0x00000000000ca947 */ /* 0x000fea0003800000 */
[----:B------:R-:W-:Y:S01]  /*0a50*/  UCGABAR_WAIT ;  /* 0x0000000000007dc7 */ /* 0x000fe20008000000 */
[----:B------:R-:W-:Y:S01]  /*0a60*/  CCTL.IVALL ;  /* 0x00000000ff00798f */ /* 0x000fe20002000000 */
[----:B------:R-:W-:Y:S05]  /*0a70*/  BRA `(.L_x_6) ;  /* 0x0000000000047947 */ /* 0x000fea0003800000 */
.L_x_5:
[----:B------:R-:W-:Y:S06]  /*0a80*/  BAR.SYNC.DEFER_BLOCKING 0x0 ;  /* 0x0000000000007b1d */ /* 0x000fec0000010000 */
.L_x_6:
[----:B------:R-:W-:Y:S05]  /*0a90*/  @!P1 BRA `(.L_x_7) ;  /* 0x0000020c00d49947 */ /* 0x000fea0003800000 */
[----:B------:R-:W-:-:S06]  /*0aa0*/  UISETP.GT.U32.AND UP0, UPT, UR16, 0x1, UPT ;  /* 0x000000011000788c */ /* 0x000fcc000bf04070 */
[----:B------:R-:W-:-:S13]  /*0ab0*/  PLOP3.LUT P0, PT, PT, PT, UP0, 0x80, 0x0 ;  /* 0x000000000000781c */ /* 0x000fda0003f0f008 */
[----:B------:R-:W-:Y:S05]  /*0ac0*/  @P0 EXIT ;  /* 0x000000000000094d */ /* 0x000fea0003800000 */
[----:B------:R-:W-:Y:S01]  /*0ad0*/  ULDC.64 UR4, c[0x0][0x650] ;  /* 0x0001940000047ab9 */ /* 0x000fe20000000a00 */
[----:B------:R-:W-:Y:S01]  /*0ae0*/  UMOV UR40, 0xffffffff ;  /* 0xffffffff00287882 */ /* 0x000fe20000000000 */
[----:B------:R-:W-:Y:S01]  /*0af0*/  ISETP.GE.U32.AND P0, PT, R7, UR4, PT ;  /* 0x0000000407007c0c */ /* 0x000fe2000bf06070 */
[----:B------:R-:W-:Y:S01]  /*0b00*/  UMOV UR41, 0xffffffff ;  /* 0xffffffff00297882 */ /* 0x000fe20000000000 */
[----:B------:R-:W-:Y:S01]  /*0b10*/  UMOV UR42, 0xffffffff ;  /* 0xffffffff002a7882 */ /* 0x000fe20000000000 */
[----:B------:R-:W-:Y:S02]  /*0b20*/  PRMT R0, RZ, 0x7610, R0 ;  /* 0x00007610ff007816 */ /* 0x000fe40000000000 */
[----:B------:R-:W-:-:S13]  /*0b30*/  ISETP.GE.U32.AND.EX P0, PT, R6, UR5, PT, P0 ;  /* 0x0000000506007c0c */ /* 0x000fda000bf06100 */
[----:B------:R-:W-:Y:S05]  /*0b40*/  @P0 BRA `(.L_x_8) ;  /* 0x0000000400480947 */ /* 0x000fea0003800000 */
[----:B------:R-:W-:Y:S01]  /*0b50*/  ULDC.64 UR16, c[0x0][0x628] ;  /* 0x00018a0000107ab9 */ /* 0x000fe20000000a00 */
[C---:B------:R-:W-:Y:S01]  /*0b60*/  R2UR UR19, R7.reuse ;  /* 0x00000000071372ca */ /* 0x040fe200000e0000 */
[----:B------:R-:W-:Y:S01]  /*0b70*/  ULDC UR18, c[0x0][0x630] ;  /* 0x00018c0000127ab9 */ /* 0x000fe20000000800 */
[----:B------:R-:W-:Y:S02]  /*0b80*/  ISETP.NE.U32.AND P0, PT, RZ, UR16, PT ;  /* 0x00000010ff007c0c */ /* 0x000fe4000bf05070 */
[----:B------:R-:W-:Y:S02]  /*0b90*/  R2UR UR4, R7 ;  /* 0x00000000070472ca */ /* 0x000fe400000e0000 */
[----:B------:R-:W-:Y:S02]  /*0ba0*/  ISETP.NE.AND.EX P0, PT, RZ, UR17, PT, P0 ;  /* 0x00000011ff007c0c */ /* 0x000fe4000bf05300 */
[----:B------:R-:W-:-:S11]  /*0bb0*/  R2UR UR5, R6 ;  /* 0x00000000060572ca */ /* 0x000fd600000e0000 */
[----:B------:R-:W-:Y:S05]  /*0bc0*/  @!P0 BRA `(.L_x_9) ;  /* 0x0000000000308947 */ /* 0x000fea0003800000 */
[----:B------:R-:W-:Y:S01]  /*0bd0*/  R2UR UR4, R7 ;  /* 0x00000000070472ca */ /* 0x000fe200000e0000 */
[----:B------:R-:W-:Y:S01]  /*0be0*/  ULDC UR9, c[0x0][0x634] ;  /* 0x00018d0000097ab9 */ /* 0x000fe20000000800 */
[----:B------:R-:W-:-:S11]  /*0bf0*/  R2UR UR13, R6 ;  /* 0x00000000060d72ca */ /* 0x000fd600000e0000 */
[----:B------:R-:W-:-:S04]  /*0c00*/  UIADD3 UR9, UP0, UR4, UR9, URZ ;  /* 0x0000000904097290 */ /* 0x000fc8000ff1e03f */
[----:B------:R-:W-:-:S04]  /*0c10*/  UIADD3.X UR13, URZ, UR13, URZ, UP0, !UPT ;  /* 0x0000000d3f0d7290 */ /* 0x000fc800087fe43f */
[----:B------:R-:W-:-:S04]  /*0c20*/  UIMAD.WIDE.U32 UR4, UR13, UR16, URZ ;  /* 0x000000100d0472a5 */ /* 0x000fc8000f8e003f */
[----:B------:R-:W-:Y:S02]  /*0c30*/  UIMAD.WIDE.U32 UR6, UP0, UR9, UR17, UR4 ;  /* 0x00000011090672a5 */ /* 0x000fe4000f800004 */
[----:B------:R-:W-:Y:S02]  /*0c40*/  UIMAD.WIDE.U32 UR4, UR9, UR16, URZ ;  /* 0x00000010090472a5 */ /* 0x000fe4000f8e003f */
[----:B------:R-:W-:Y:S02]  /*0c50*/  UIADD3.X UR15, URZ, URZ, URZ, UP0, !UPT ;  /* 0x0000003f3f0f7290 */ /* 0x000fe400087fe43f */
[----:B------:R-:W-:Y:S01]  /*0c60*/  UIADD3 URZ, UP0, UR5, UR6, URZ ;  /* 0x00000006053f7290 */ /* 0x000fe2000ff1e03f */
[----:B------:R-:W-:-:S03]  /*0c70*/  UMOV UR14, UR7 ;  /* 0x00000007000e7c82 */ /* 0x000fc60008000000 */
[----:B------:R-:W-:-:S12]  /*0c80*/  UIMAD.WIDE.U32.X UR4, UR13, UR17, UR14, UP0 ;  /* 0x000000110d0472a5 */ /* 0x000fd800080e040e */
.L_x_9:
[----:B------:R-:W-:Y:S01]  /*0c90*/  USHF.R.U64 UR42, UR4, UR18, UR5 ;  /* 0x00000012042a7299 */ /* 0x000fe20008001205 */
[----:B------:R-:W-:Y:S01]  /*0ca0*/  R2UR UR7, R6 ;  /* 0x00000000060772ca */ /* 0x000fe200000e0000 */
[----:B------:R-:W-:Y:S02]  /*0cb0*/  USHF.R.U32.HI UR4, URZ, UR18, UR5 ;  /* 0x000000123f047299 */ /* 0x000fe40008011605 */
[----:B------:R-:W-:Y:S01]  /*0cc0*/  UIADD3 UR5, UP0, URZ, -UR42, URZ ;  /* 0x8000002a3f057290 */ /* 0x000fe2000ff1e03f */
[----:B------:R-:W-:Y:S01]  /*0cd0*/  ULDC.64 UR14, c[0x0][0x620] ;  /* 0x00018800000e7ab9 */ /* 0x000fe20000000a00 */
[----:B------:R-:W-:Y:S02]  /*0ce0*/  UMOV UR6, UR19 ;  /* 0x0000001300067c82 */ /* 0x000fe40008000000 */
[----:B------:R-:W-:Y:S01]  /*0cf0*/  UIADD3.X UR4, URZ, ~UR4, URZ, UP0, !UPT ;  /* 0x800000043f047290 */ /* 0x000fe200087fe43f */
[----:B------:R-:W-:Y:S01]  /*0d00*/  ULDC UR9, c[0x0][0x618] ;  /* 0x0001860000097ab9 */ /* 0x000fe20000000800 */
[----:B------:R-:W-:-:S02]  /*0d10*/  UIMAD UR12, UR11, UR12, UR10 ;  /* 0x0000000c0b0c72a4 */ /* 0x000fc4000f8e020a */
[----:B------:R-:W-:Y:S02]  /*0d20*/  UIMAD UR4, UR4, UR14, URZ ;  /* 0x0000000e040472a4 */ /* 0x000fe4000f8e023f */
[----:B------:R-:W-:Y:S02]  /*0d30*/  UIMAD.WIDE.U32 UR6, UR5, UR14, UR6 ;  /* 0x0000000e050672a5 */ /* 0x000fe4000f8e0006 */
[----:B------:R-:W-:Y:S01]  /*0d40*/  UIMAD UR4, UR5, UR15, UR4 ;  /* 0x0000000f050472a4 */ /* 0x000fe2000f8e0204 */
[----:B------:R-:W-:Y:S01]  /*0d50*/  ULDC UR10, c[0x0][0x608] ;  /* 0x00018200000a7ab9 */ /* 0x000fe20000000800 */
[----:B------:R-:W-:Y:S02]  /*0d60*/  ULDC UR18, c[0x0][0x658] ;  /* 0x0001960000127ab9 */ /* 0x000fe40000000800 */
[----:B------:R-:W-:Y:S01]  /*0d70*/  UIADD3 UR7, UR7, UR4, URZ ;  /* 0x0000000407077290 */ /* 0x000fe2000fffe03f */
[----:B------:R-:W-:Y:S02]  /*0d80*/  UMOV UR11, 0xffffffff ;  /* 0xffffffff000b7882 */ /* 0x000fe40000000000 */
[----:B------:R-:W-:Y:S01]  /*0d90*/  ULDC.64 UR4, c[0x0][0x640] ;  /* 0x0001900000047ab9 */ /* 0x000fe20000000a00 */
[----:B------:R-:W-:Y:S01]  /*0da0*/  USHF.R.U64 UR16, UR6, UR9, UR7 ;  /* 0x0000000906107299 */ /* 0x000fe20008001207 */
[----:B------:R-:W-:Y:S01]  /*0db0*/  ISETP.NE.U32.AND P0, PT, RZ, UR4, PT ;  /* 0x00000004ff007c0c */ /* 0x000fe2000bf05070 */
[----:B------:R-:W-:-:S02]  /*0dc0*/  USHF.R.U32.HI UR7, URZ, UR9, UR7 ;  /* 0x000000093f077299 */ /* 0x000fc40008011607 */
[----:B------:R-:W-:Y:S01]  /*0dd0*/  USHF.L.U32 UR6, UR11, UR18, URZ ;  /* 0x000000120b067299 */ /* 0x000fe2000800063f */
[----:B------:R-:W-:Y:S01]  /*0de0*/  ISETP.NE.AND.EX P0, PT, RZ, UR5, PT, P0 ;  /* 0x00000005ff007c0c */ /* 0x000fe2000bf05300 */
[----:B------:R-:W-:Y:S02]  /*0df0*/  USHF.R.U64 UR22, UR16, UR10, UR7 ;  /* 0x0000000a10167299 */ /* 0x000fe40008001207 */
[----:B------:R-:W-:Y:S02]  /*0e00*/  USHF.R.U32.HI UR7, URZ, UR10, UR7 ;  /* 0x0000000a3f077299 */ /* 0x000fe40008011607 */
[----:B------:R-:W-:Y:S02]  /*0e10*/  UISETP.NE.AND UP1, UPT, UR39, URZ, UPT ;  /* 0x0000003f2700728c */ /* 0x000fe4000bf25270 */
[----:B------:R-:W-:Y:S01]  /*0e20*/  USHF.R.U64 UR23, UR22, UR18, UR7 ;  /* 0x0000001216177299 */ /* 0x000fe20008001207 */
[----:B------:R-:W-:Y:S01]  /*0e30*/  ULDC UR17, c[0x0][0x600] ;  /* 0x0001800000117ab9 */ /* 0x000fe20000000800 */
[----:B------:R-:W-:-:S02]  /*0e40*/  ULOP3.LUT UR13, URZ, UR6, URZ, 0x33, !UPT ;  /* 0x000000063f0d7292 */ /* 0x000fc4000f8e333f */
[----:B------:R-:W-:Y:S02]  /*0e50*/  UIADD3 UR15, UR17, -0x1, URZ ;  /* 0xffffffff110f7890 */ /* 0x000fe4000fffe03f */
[----:B------:R-:W-:Y:S02]  /*0e60*/  USEL UR12, UR8, UR12, !UP1 ;  /* 0x0000000c080c7287 */ /* 0x000fe4000c800000 */
[----:B------:R-:W-:Y:S01]  /*0e70*/  USHF.R.U32.HI UR7, URZ, UR18, UR7 ;  /* 0x000000123f077299 */ /* 0x000fe20008011607 */
[----:B------:R-:W-:Y:S01]  /*0e80*/  ULDC UR19, c[0x0][0x648] ;  /* 0x0001920000137ab9 */ /* 0x000fe20000000800 */
[----:B------:R-:W-:Y:S01]  /*0e90*/  ULDC UR20, c[0x0][0x638] ;  /* 0x00018e0000147ab9 */ /* 0x000fe20000000800 */
[----:B------:R-:W-:Y:S01]  /*0ea0*/  UMOV UR21, 0x1 ;  /* 0x0000000100157882 */ /* 0x000fe20000000000 */
[----:B------:R-:W-:Y:S01]  /*0eb0*/  UMOV UR6, UR23 ;  /* 0x0000001700067c82 */ /* 0x000fe20008000000 */
[----:B------:R-:W-:Y:S07]  /*0ec0*/  @!P0 BRA `(.L_x_10) ;  /* 0x0000000000308947 */ /* 0x000fee0003800000 */
[----:B------:R-:W-:Y:S02]  /*0ed0*/  ULDC UR10, c[0x0][0x64c] ;  /* 0x00019300000a7ab9 */ /* 0x000fe40000000800 */
        /* <DEDUP_REMOVED lines=8> */
[----:B------:R-:W-:-:S07]  /*0f60*/  UIMAD.WIDE.U32.X UR4, UR14, UR5, UR10, UP0 ;  /* 0x000000050e0472a5 */ /* 0x000fce00080e040a */
[----:B------:R-:W-:Y:S01]  /*0f70*/  UMOV UR6, UR4 ;  /* 0x0000000400067c82 */ /* 0x000fe20008000000 */
[----:B------:R-:W-:-:S05]  /*0f80*/  UMOV UR7, UR5 ;  /* 0x0000000500077c82 */ /* 0x000fca0008000000 */
.L_x_10:
[----:B------:R-:W-:Y:S01]  /*0f90*/  USHF.R.U64 UR5, UR6, UR19, UR7 ;  /* 0x0000001306057299 */ /* 0x000fe20008001207 */
[----:B------:R-:W-:Y:S01]  /*0fa0*/  IMAD.MOV.U32 R0, RZ, RZ, 0x1 ;  /* 0x00000001ff007424 */ /* 0x000fe200078e00ff */
[----:B------:R-:W-:Y:S02]  /*0fb0*/  USHF.L.U32 UR4, UR21, UR18, URZ ;  /* 0x0000001215047299 */ /* 0x000fe4000800063f */
[----:B------:R-:W-:Y:S02]  /*0fc0*/  ULOP3.LUT UR13, UR22, UR13, URZ, 0xc0, !UPT ;  /* 0x0000000d160d7292 */ /* 0x000fe4000f8ec03f */
[----:B------:R-:W-:Y:S02]  /*0fd0*/  UIADD3 UR6, -UR5, URZ, URZ ;  /* 0x0000003f05067290 */ /* 0x000fe4000fffe13f */
[----:B------:R-:W-:Y:S02]  /*0fe0*/  UIMAD UR13, UR4, UR5, UR13 ;  /* 0x00000005040d72a4 */ /* 0x000fe4000f8e020d */
[----:B------:R-:W-:-:S02]  /*0ff0*/  ULOP3.LUT UR15, UR16, UR15, URZ, 0xc0, !UPT ;  /* 0x0000000f100f7292 */ /* 0x000fc4000f8ec03f */
[----:B------:R-:W-:Y:S01]  /*1000*/  UIMAD UR4, UR6, UR20, UR23 ;  /* 0x00000014060472a4 */ /* 0x000fe2000f8e0217 */
[----:B------:R-:W-:Y:S01]  /*1010*/  ULDC UR5, c[0x0][0x610] ;  /* 0x0001840000057ab9 */ /* 0x000fe20000000800 */
[----:B------:R-:W-:Y:S02]  /*1020*/  UISETP.NE.AND UP0, UPT, UR39, URZ, UPT ;  /* 0x0000003f2700728c */ /* 0x000fe4000bf05270 */
[----:B------:R-:W-:Y:S02]  /*1030*/  UIMAD UR12, UR13, UR5, UR12 ;  /* 0x000000050d0c72a4 */ /* 0x000fe4000f8e020c */
[----:B------:R-:W-:-:S04]  /*1040*/  UIMAD UR4, UR4, UR17, UR15 ;  /* 0x00000011040472a4 */ /* 0x000fc8000f8e020f */
[----:B------:R-:W-:Y:S02]  /*1050*/  USEL UR41, UR4, UR12, !UP0 ;  /* 0x0000000c04297287 */ /* 0x000fe4000c000000 */
[----:B------:R-:W-:-:S12]  /*1060*/  USEL UR40, UR12, UR4, !UP0 ;  /* 0x000000040c287287 */ /* 0x000fd8000c000000 */
.L_x_8:
[----:B------:R-:W-:-:S08]  /*1070*/  NOP ;  /* 0x0000000000007918 */ /* 0x000fd00000000000 */
[----:B------:R-:W1:Y:S02]  /*1080*/  USETMAXREG.TRY_ALLOC.CTAPOOL UP0, 0xf0 ;  /* 0x000000f0000079c8 */ /* 0x000e640008000600 */
[----:B-1----:R-:W-:-:S13]  /*1090*/  PLOP3.LUT P0, PT, PT, PT, UP0, 0x80, 0x0 ;  /* 0x000000000000781c */ /* 0x002fda0003f0f008 */
[----:B------:R-:W-:Y:S05]  /*10a0*/  @!P0 BRA `(.L_x_8) ;  /* 0xfffffffc00f08947 */ /* 0x000fea000383ffff */
[----:B------:R-:W-:Y:S01]  /*10b0*/  ULDC.64 UR4, c[0x0][0x598] ;  /* 0x0001660000047ab9 */ /* 0x000fe20000000a00 */
[----:B------:R-:W-:Y:S01]  /*10c0*/  ULDC.64 UR44, c[0x0][0x208] ;  /* 0x00008200002c7ab9 */ /* 0x000fe20000000a00 */
[----:B------:R-:W-:-:S04]  /*10d0*/  ISETP.NE.U32.AND P0, PT, RZ, UR4, PT ;  /* 0x00000004ff007c0c */ /* 0x000fc8000bf05070 */
[----:B------:R-:W-:-:S13]  /*10e0*/  ISETP.NE.AND.EX P0, PT, RZ, UR5, PT, P0 ;  /* 0x00000005ff007c0c */ /* 0x000fda000bf05300 */
[----:B------:R-:W-:Y:S05]  /*10f0*/  @!P0 BRA `(.L_x_11) ;  /* 0x00000000001c8947 */ /* 0x000fea0003800000 */
[----:B------:R-:W1:Y:S02]  /*1100*/  LDC.64 R2, c[0x0][0x598] ;  /* 0x00016600ff027b82 */ /* 0x000e640000000a00 */
[----:B-1----:R-:W2:Y:S02]  /*1110*/  LDG.E.64 R2, desc[UR44][R2.64] ;  /* 0x0000002c02027981 */ /* 0x002ea4000c1e1b00 */
[----:B--2---:R-:W-:-:S04]  /*1120*/  ISETP.NE.U32.AND P0, PT, R2, RZ, PT ;  /* 0x000000ff0200720c */ /* 0x004fc80003f05070 */
[----:B------:R-:W-:-:S13]  /*1130*/  ISETP.NE.AND.EX P0, PT, R3, RZ, PT, P0 ;  /* 0x000000ff0300720c */ /* 0x000fda0003f05300 */
[----:B------:R-:W-:Y:S05]  /*1140*/  @!P0 BRA `(.L_x_11) ;  /* 0x0000000000088947 */ /* 0x000fea0003800000 */
[----:B------:R1:W5:Y:S01]  /*1150*/  LD.E R2, desc[UR44][R2.64] ;  /* 0x0000002c02027980 */ /* 0x000362000c101900 */
[----:B------:R-:W-:Y:S05]  /*1160*/  BRA `(.L_x_12) ;  /* 0x0000000000247947 */ /* 0x000fea0003800000 */
.L_x_11:
[----:B------:R-:W-:Y:S02]  /*1170*/  ULDC.64 UR4, c[0x0][0x588] ;  /* 0x0001620000047ab9 */ /* 0x000fe40000000a00 */
[----:B------:R-:W-:-:S04]  /*1180*/  ISETP.NE.U32.AND P0, PT, RZ, UR4, PT ;  /* 0x00000004ff007c0c */ /* 0x000fc8000bf05070 */
[----:B------:R-:W-:-:S13]  /*1190*/  ISETP.NE.AND.EX P0, PT, RZ, UR5, PT, P0 ;  /* 0x00000005ff007c0c */ /* 0x000fda000bf05300 */
[----:B------:R-:W-:Y:S05]  /*11a0*/  @!P0 BRA `(.L_x_13) ;  /* 0x00000000000c8947 */ /* 0x000fea0003800000 */
[----:B------:R-:W1:Y:S02]  /*11b0*/  LDC.64 R2, c[0x0][0x588] ;  /* 0x00016200ff027b82 */ /* 0x000e640000000a00 */
[----:B-1----:R2:W5:Y:S01]  /*11c0*/  LDG.E R2, desc[UR44][R2.64] ;  /* 0x0000002c02027981 */ /* 0x002562000c1e1900 */
[----:B------:R-:W-:Y:S05]  /*11d0*/  BRA `(.L_x_12) ;  /* 0x0000000000087947 */ /* 0x000fea0003800000 */
.L_x_13:
[----:B------:R-:W-:Y:S02]  /*11e0*/  ULDC UR4, c[0x0][0x580] ;  /* 0x0001600000047ab9 */ /* 0x000fe40000000800 */
[----:B------:R-:W-:-:S07]  /*11f0*/  MOV R2, UR4 ;  /* 0x0000000400027c02 */ /* 0x000fce0008000f00 */
.L_x_12:
[----:B------:R-:W-:Y:S02]  /*1200*/  ULDC.64 UR4, c[0x0][0x5a0] ;  /* 0x0001680000047ab9 */ /* 0x000fe40000000a00 */
[----:B------:R-:W-:-:S04]  /*1210*/  ISETP.NE.U32.AND P0, PT, RZ, UR4, PT ;  /* 0x00000004ff007c0c */ /* 0x000fc8000bf05070 */
[----:B------:R-:W-:-:S13]  /*1220*/  ISETP.NE.AND.EX P0, PT, RZ, UR5, PT, P0 ;  /* 0x00000005ff007c0c */ /* 0x000fda000bf05300 */
[----:B------:R-:W-:Y:S05]  /*1230*/  @!P0 BRA `(.L_x_14) ;  /* 0x00000000001c8947 */ /* 0x000fea0003800000 */
[----:B------:R-:W3:Y:S02]  /*1240*/  LDC.64 R4, c[0x0][0x5a0] ;  /* 0x00016800ff047b82 */ /* 0x000ee40000000a00 */
[----:B---3--:R-:W3:Y:S02]  /*1250*/  LDG.E.64 R4, desc[UR44][R4.64] ;  /* 0x0000002c04047981 */ /* 0x008ee4000c1e1b00 */
[----:B---3--:R-:W-:-:S04]  /*1260*/  ISETP.NE.U32.AND P0, PT, R4, RZ, PT ;  /* 0x000000ff0400720c */ /* 0x008fc80003f05070 */
[----:B------:R-:W-:-:S13]  /*1270*/  ISETP.NE.AND.EX P0, PT, R5, RZ, PT, P0 ;  /* 0x000000ff0500720c */ /* 0x000fda0003f05300 */
[----:B------:R-:W-:Y:S05]  /*1280*/  @!P0 BRA `(.L_x_14) ;  /* 0x0000000000088947 */ /* 0x000fea0003800000 */
[----:B------:R3:W5:Y:S01]  /*1290*/  LD.E R16, desc[UR44][R4.64] ;  /* 0x0000002c04107980 */ /* 0x000762000c101900 */
[----:B------:R-:W-:Y:S05]  /*12a0*/  BRA `(.L_x_15) ;  /* 0x0000000000247947 */ /* 0x000fea0003800000 */
.L_x_14:
[----:B------:R-:W-:Y:S02]  /*12b0*/  ULDC.64 UR4, c[0x0][0x590] ;  /* 0x0001640000047ab9 */ /* 0x000fe40000000a00 */
[----:B------:R-:W-:-:S04]  /*12c0*/  ISETP.NE.U32.AND P0, PT, RZ, UR4, PT ;  /* 0x00000004ff007c0c */ /* 0x000fc8000bf05070 */
[----:B------:R-:W-:-:S13]  /*12d0*/  ISETP.NE.AND.EX P0, PT, RZ, UR5, PT, P0 ;  /* 0x00000005ff007c0c */ /* 0x000fda000bf05300 */
[----:B------:R-:W-:Y:S05]  /*12e0*/  @!P0 BRA `(.L_x_16) ;  /* 0x00000000000c8947 */ /* 0x000fea0003800000 */
[----:B------:R-:W3:Y:S02]  /*12f0*/  LDC.64 R4, c[0x0][0x590] ;  /* 0x00016400ff047b82 */ /* 0x000ee40000000a00 */
[----:B---3--:R4:W5:Y:S01]  /*1300*/  LDG.E R16, desc[UR44][R4.64] ;  /* 0x0000002c04107981 */ /* 0x008962000c1e1900 */
[----:B------:R-:W-:Y:S05]  /*1310*/  BRA `(.L_x_15) ;  /* 0x0000000000087947 */ /* 0x000fea0003800000 */
.L_x_16:
[----:B------:R-:W-:Y:S02]  /*1320*/  ULDC UR4, c[0x0][0x584] ;  /* 0x0001610000047ab9 */ /* 0x000fe40000000800 */
[----:B------:R-:W-:-:S07]  /*1330*/  IMAD.U32 R16, RZ, RZ, UR4 ;  /* 0x00000004ff107e24 */ /* 0x000fce000f8e00ff */
.L_x_15:
[----:B------:R-:W-:-:S13]  /*1340*/  LOP3.LUT P0, RZ, R0, 0xff, RZ, 0xc0, !PT ;  /* 0x000000ff00ff7812 */ /* 0x000fda000780c0ff */
[----:B------:R-:W-:Y:S05]  /*1350*/  @!P0 EXIT ;  /* 0x000000000000894d */ /* 0x000fea0003800000 */
[----:B------:R-:W-:Y:S01]  /*1360*/  ULDC UR4, c[0x0][0x28c] ;  /* 0x0000a30000047ab9 */ /* 0x000fe20000000800 */
[----:B------:R-:W-:Y:S01]  /*1370*/  UMOV UR36, URZ ;  /* 0x0000003f00247c82 */ /* 0x000fe20008000000 */
[----:B------:R-:W-:Y:S01]  /*1380*/  UIADD3 UR4, UR4, 0x3f, URZ ;  /* 0x0000003f04047890 */ /* 0x000fe2000fffe03f */
[----:B------:R-:W-:-:S03]  /*1390*/  UMOV UR37, URZ ;  /* 0x0000003f00257c82 */ /* 0x000fc60008000000 */
[----:B------:R-:W-:-:S04]  /*13a0*/  USHF.R.S32.HI UR5, URZ, 0x1f, UR4 ;  /* 0x0000001f3f057899 */ /* 0x000fc80008011404 */
[----:B------:R-:W-:-:S04]  /*13b0*/  ULEA.HI UR5, UR5, UR4, URZ, 0x6 ;  /* 0x0000000405057291 */ /* 0x000fc8000f8f303f */
[----:B------:R-:W-:-:S12]  /*13c0*/  USHF.R.S32.HI UR43, URZ, 0x6, UR5 ;  /* 0x000000063f2b7899 */ /* 0x000fd80008011405 */
.L_x_546:
[----:B------:R-:W0:Y:S01]  /*13d0*/  S2R R0, SR_TID.X ;  /* 0x0000000000007919 */ /* 0x000e220000002100 */
[----:B-1----:R-:W1:Y:S01]  /*13e0*/  S2UR UR7, SR_CgaCtaId ;  /* 0x00000000000779c3 */ /* 0x002e620000008800 */
[----:B------:R-:W-:Y:S02]  /*13f0*/  UMOV UR6, 0x400 ;  /* 0x0000040000067882 */ /* 0x000fe40000000000 */
[----:B-1----:R-:W-:Y:S01]  /*1400*/  ULEA UR6, UR7, UR6, 0x18 ;  /* 0x0000000607067291 */ /* 0x002fe2000f8ec03f */
[----:B0-----:R-:W-:-:S04]  /*1410*/  LOP3.LUT R0, R0, 0x80, RZ, 0xc0, !PT ;  /* 0x0000008000007812 */ /* 0x001fc800078ec0ff */
[----:B------:R-:W-:-:S06]  /*1420*/  SHF.R.U32.HI R0, RZ, 0x7, R0 ;  /* 0x00000007ff007819 */ /* 0x000fcc0000011600 */
[----:B------:R-:W0:Y:S02]  /*1430*/  SHFL.IDX PT, R0, R0, RZ, 0x1f ;  /* 0x00001fff00007589 */ /* 0x000e2400000e0000 */
[----:B0-----:R-:W-:-:S13]  /*1440*/  R2UR UR4, R0 ;  /* 0x00000000000472ca */ /* 0x001fda00000e0000 */
[----:B------:R-:W-:-:S04]  /*1450*/  ULEA.HI UR5, UR4, UR4, URZ, 0x1 ;  /* 0x0000000404057291 */ /* 0x000fc8000f8f083f */
[----:B------:R-:W-:-:S04]  /*1460*/  ULOP3.LUT UR5, UR5, 0x7fffe, URZ, 0xc0, !UPT ;  /* 0x0007fffe05057892 */ /* 0x000fc8000f8ec03f */
[----:B------:R-:W-:-:S03]  /*1470*/  UIADD3 UR5, UR4, -UR5, URZ ;  /* 0x8000000504057290 */ /* 0x000fc6000fffe03f */
[----:B------:R-:W-:Y:S01]  /*1480*/  ULDC UR4, c[0x0][0x28c] ;  /* 0x0000a30000047ab9 */ /* 0x000fe20000000800 */
[----:B------:R-:W-:Y:S01]  /*1490*/  ULEA UR5, UR5, UR6, 0xd ;  /* 0x0000000605057291 */ /* 0x000fe2000f8e683f */
[----:B------:R-:W-:-:S03]  /*14a0*/  ISETP.LT.AND P0, PT, RZ, UR4, PT ;  /* 0x00000004ff007c0c */ /* 0x000fc6000bf01270 */
[----:B------:R-:W-:-:S04]  /*14b0*/  UIADD3 UR5, UR5, 0x100, URZ ;  /* 0x0000010005057890 */ /* 0x000fc8000fffe03f */
[----:B------:R-:W-:-:S04]  /*14c0*/  USHF.R.U32.HI UR5, URZ, 0x4, UR5 ;  /* 0x000000043f057899 */ /* 0x000fc80008011605 */
[----:B------:R-:W-:Y:S02]  /*14d0*/  ULOP3.LUT UR46, UR5, 0x3fff, URZ, 0xc0, !UPT ;  /* 0x00003fff052e7892 */ /* 0x000fe4000f8ec03f */
[----:B--23-5:R-:W-:Y:S10]  /*14e0*/  @P0 BRA `(.L_x_17) ;  /* 0x0000000000400947 */ /* 0x02cff40003800000 */
[----:B------:R-:W-:Y:S01]  /*14f0*/  MOV R0, 0x0 ;  /* 0x0000000000007802 */ /* 0x000fe20000000f00 */
[----:B------:R-:W-:Y:S01]  /*1500*/  ULDC.64 UR4, c[0x4][0x68] ;  /* 0x01001a0000047ab9 */ /* 0x000fe20000000a00 */
[----:B------:R-:W-:Y:S01]  /*1510*/  ULDC.64 UR6, c[0x4][0x8] ;  /* 0x0100020000067ab9 */ /* 0x000fe20000000a00 */
[----:B---34-:R-:W-:Y:S01]  /*1520*/  IMAD.U32 R4, RZ, RZ, UR4 ;  /* 0x00000004ff047e24 */ /* 0x018fe2000f8e00ff */
[----:B------:R0:W1:Y:S01]  /*1530*/  LDC.64 R14, c[0x4][R0] ;  /* 0x01000000000e7b82 */ /* 0x0000620000000a00 */
[----:B------:R-:W-:Y:S01]  /*1540*/  IMAD.U32 R5, RZ, RZ, UR5 ;  /* 0x00000005ff057e24 */ /* 0x000fe2000f8e00ff */
[----:B------:R-:W-:Y:S01]  /*1550*/  ULDC.64 UR4, c[0x4][0x70] ;  /* 0x01001c0000047ab9 */ /* 0x000fe20000000a00 */
[----:B------:R-:W-:Y:S01]  /*1560*/  IMAD.U32 R10, RZ, RZ, UR6 ;  /* 0x00000006ff0a7e24 */ /* 0x000fe2000f8e00ff */
[----:B------:R-:W-:Y:S01]  /*1570*/  MOV R7, UR5 ;  /* 0x0000000500077c02 */ /* 0x000fe20008000f00 */
[----:B------:R-:W-:Y:S01]  /*1580*/  IMAD.U32 R6, RZ, RZ, UR4 ;  /* 0x00000004ff067e24 */ /* 0x000fe2000f8e00ff */
[----:B------:R-:W-:Y:S01]  /*1590*/  MOV R13, RZ ;  /* 0x000000ff000d7202 */ /* 0x000fe20000000f00 */
[----:B------:R-:W-:-:S02]  /*15a0*/  IMAD.U32 R11, RZ, RZ, UR7 ;  /* 0x00000007ff0b7e24 */ /* 0x000fc4000f8e00ff */
[----:B------:R-:W-:Y:S02]  /*15b0*/  IMAD.MOV.U32 R8, RZ, RZ, 0x1e1 ;  /* 0x000001e1ff087424 */ /* 0x000fe400078e00ff */
[----:B0-----:R-:W-:-:S07]  /*15c0*/  IMAD.MOV.U32 R12, RZ, RZ, 0x1 ;  /* 0x00000001ff0c7424 */ /* 0x001fce00078e00ff */
[----:B------:R-:W-:-:S07]  /*15d0*/  LEPC R20, `(.L_x_17) ;  /* 0x000000001014794e */ /* 0x000fce0000000000 */
[----:B-12--5:R-:W-:Y:S05]  /*15e0*/  CALL.ABS.NOINC R14 ;  /* 0x000000000e007343 */ /* 0x026fea0003c00000 */
.L_x_17:
[----:B------:R-:W-:-:S06]  /*15f0*/  ULOP3.LUT UR4, UR38, 0x1, URZ, 0xfc, !UPT ;  /* 0x0000000126047892 */ /* 0x000fcc000f8efc3f */
[----:B------:R-:W-:-:S05]  /*1600*/  IMAD.U32 R0, RZ, RZ, UR4 ;  /* 0x00000004ff007e24 */ /* 0x000fca000f8e00ff */
[----:B------:R-:W-:-:S13]  /*1610*/  ISETP.NE.AND P0, PT, R0, 0x3, PT ;  /* 0x000000030000780c */ /* 0x000fda0003f05270 */
[----:B------:R-:W-:Y:S05]  /*1620*/  @!P0 BRA `(.L_x_18) ;  /* 0x0000000000048947 */ /* 0x000fea0003800000 */
[----:B------:R-:W-:Y:S01]  /*1630*/  BPT.TRAP 0x1 ;  /* 0x000000040000795c */ /* 0x000fe20000300000 */
.L_x_18:
[----:B------:R-:W0:Y:S01]  /*1640*/  S2UR UR5, SR_CgaCtaId ;  /* 0x00000000000579c3 */ /* 0x000e220000008800 */
[----:B------:R-:W-:Y:S01]  /*1650*/  UMOV UR4, 0x400 ;  /* 0x0000040000047882 */ /* 0x000fe20000000000 */
[----:B---34-:R-:W-:Y:S02]  /*1660*/  IMAD.U32 R5, RZ, RZ, UR37 ;  /* 0x00000025ff057e24 */ /* 0x018fe4000f8e00ff */
[----:B--2---:R-:W-:-:S05]  /*1670*/  IMAD.U32 R3, RZ, RZ, UR36 ;  /* 0x00000024ff037e24 */ /* 0x004fca000f8e00ff */
[----:B------:R-:W-:Y:S01]  /*1680*/  SHF.L.U32 R3, R3, 0x1f, RZ ;  /* 0x0000001f03037819 */ /* 0x000fe200000006ff */
[----:B0-----:R-:W-:-:S06]  /*1690*/  ULEA UR4, UR5, UR4, 0x18 ;  /* 0x0000000405047291 */ /* 0x001fcc000f8ec03f */
[----:B------:R-:W-:-:S05]  /*16a0*/  IMAD.U32 R0, RZ, RZ, UR4 ;  /* 0x00000004ff007e24 */ /* 0x000fca000f8e00ff */
[----:B------:R-:W-:-:S04]  /*16b0*/  LEA R4, R5, R0, 0x3 ;  /* 0x0000000005047211 */ /* 0x000fc800078e18ff */
[----:B------:R0:W1:Y:S01]  /*16c0*/  SYNCS.PHASECHK.TRANS64.TRYWAIT P1, [R4+URZ], R3 ;  /* 0x00000003040075a7 */ /* 0x000062000802017f */
[----:B------:R-:W-:Y:S05]  /*16d0*/  @!P0 BRA `(.L_x_19) ;  /* 0x0000000000048947 */ /* 0x000fea0003800000 */
[----:B------:R-:W-:Y:S01]  /*16e0*/  BPT.TRAP 0x1 ;  /* 0x000000040000795c */ /* 0x000fe20000300000 */
.L_x_19:
[----:B-1----:R-:W-:Y:S05]  /*16f0*/  @P1 BRA `(.L_x_20) ;  /* 0x0000000000081947 */ /* 0x002fea0003800000 */
[----:B------:R-:W1:Y:S02]  /*1700*/  SYNCS.PHASECHK.TRANS64.TRYWAIT P1, [R4+URZ], R3 ;  /* 0x00000003040075a7 */ /* 0x000e64000802017f */
[----:B-1----:R-:W-:Y:S05]  /*1710*/  @!P1 BRA `(.L_x_21) ;  /* 0x0000021800d09947 */ /* 0x002fea0003800000 */
.L_x_20:
[----:B------:R-:W-:-:S04]  /*1720*/  UISETP.LT.AND UP0, UPT, UR43, 0x1, UPT ;  /* 0x000000012b00788c */ /* 0x000fc8000bf01270 */
[----:B------:R-:W-:-:S06]  /*1730*/  USEL UR4, UR43, 0x1, UP0 ;  /* 0x000000012b047887 */ /* 0x000fcc0008000000 */
[----:B01----:R-:W-:Y:S01]  /*1740*/  IMAD.U32 R3, RZ, RZ, UR4 ;  /* 0x00000004ff037e24 */ /* 0x003fe2000f8e00ff */
[----:B------:R-:W-:Y:S05]  /*1750*/  WARPSYNC.ALL ;  /* 0x0000000000007948 */ /* 0x000fea0003800000 */
[----:B------:R-:W-:-:S04]  /*1760*/  IADD3 R3, -R3, UR43, RZ ;  /* 0x0000002b03037c10 */ /* 0x000fc8000fffe1ff */
[----:B------:R-:W-:Y:S02]  /*1770*/  ISETP.GE.AND P1, PT, R3, 0x1, PT ;  /* 0x000000010300780c */ /* 0x000fe40003f26270 */
[----:B------:R-:W-:Y:S01]  /*1780*/  R2UR UR4, R0 ;  /* 0x00000000000472ca */ /* 0x000fe200000e0000 */
[----:B------:R-:W-:Y:S01]  /*1790*/  WARPGROUP.ARRIVE ;  /* 0x00000000000079c5 */ /* 0x000fe20000000000 */
[----:B------:R-:W-:Y:S01]  /*17a0*/  UMOV UR9, 0x40000040 ;  /* 0x4000004000097882 */ /* 0x000fe20000000000 */
[----:B------:R-:W-:Y:S01]  /*17b0*/  UMOV UR11, 0x40000040 ;  /* 0x40000040000b7882 */ /* 0x000fe20000000000 */
[----:B------:R-:W-:Y:S01]  /*17c0*/  STL [R1+0x2c8], R17 ;  /* 0x0002c81101007387 */ /* 0x000fe20000100800 */
[----:B------:R-:W-:Y:S01]  /*17d0*/  UMOV UR15, UR11 ;  /* 0x0000000b000f7c82 */ /* 0x000fe20008000000 */
[----:B------:R-:W-:Y:S02]  /*17e0*/  UMOV UR13, 0x40000040 ;  /* 0x40000040000d7882 */ /* 0x000fe40000000000 */
[----:B-----5:R-:W-:Y:S04]  /*17f0*/  STL [R1+0x2c4], R16 ;  /* 0x0002c41001007387 */ /* 0x020fe80000100800 */
[----:B------:R0:W-:Y:S01]  /*1800*/  STL [R1+0x2c0], R3 ;  /* 0x0002c00301007387 */ /* 0x0001e20000100800 */
[----:B------:R-:W-:-:S03]  /*1810*/  UIADD3 UR4, UR4, 0x50100, URZ ;  /* 0x0005010004047890 */ /* 0x000fc6000fffe03f */
[----:B------:R1:W-:Y:S01]  /*1820*/  STL [R1+0x2bc], R2 ;  /* 0x0002bc0201007387 */ /* 0x0003e20000100800 */
[----:B------:R-:W-:-:S03]  /*1830*/  USHF.R.U32.HI UR4, URZ, 0x4, UR4 ;  /* 0x000000043f047899 */ /* 0x000fc60008011604 */
[----:B------:R2:W-:Y:S01]  /*1840*/  STL [R1+0x2cc], R0 ;  /* 0x0002cc0001007387 */ /* 0x0005e20000100800 */
[----:B------:R-:W-:Y:S02]  /*1850*/  ULOP3.LUT UR5, UR4, 0x3fff, URZ, 0xc0, !UPT ;  /* 0x00003fff04057892 */ /* 0x000fe4000f8ec03f */
[----:B------:R-:W-:Y:S02]  /*1860*/  ULOP3.LUT UR4, UR46, 0x10000, URZ, 0xfc, !UPT ;  /* 0x000100002e047892 */ /* 0x000fe4000f8efc3f */
[----:B------:R-:W-:Y:S02]  /*1870*/  ULOP3.LUT UR5, UR5, 0x10000, URZ, 0xfc, !UPT ;  /* 0x0001000005057892 */ /* 0x000fe4000f8efc3f */
[----:B------:R-:W-:Y:S02]  /*1880*/  ULEA UR8, UR37, UR4, 0xc ;  /* 0x0000000425087291 */ /* 0x000fe4000f8e603f */
[----:B------:R-:W-:Y:S02]  /*1890*/  ULEA UR6, UR37, UR5, 0xc ;  /* 0x0000000525067291 */ /* 0x000fe4000f8e603f */
[----:B------:R-:W-:-:S05]  /*18a0*/  UIADD3 UR12, UR8, 0x400, URZ ;  /* 0x00000400080c7890 */ /* 0x000fca000fffe03f */
[----:B------:R-:W-:Y:S02]  /*18b0*/  UMOV UR10, UR6 ;  /* 0x00000006000a7c82 */ /* 0x000fe40008000000 */
[----:B------:R-:W-:Y:S01]  /*18c0*/  HGMMA.64x256x8.F32.TF32 R24, gdesc[UR8], RZ, !UPT, gsb0 ;  /* 0x07e00000081879f0 */ /* 0x000fe2000c0028ff */
[----:B------:R-:W-:Y:S02]  /*18d0*/  UMOV UR14, UR10 ;  /* 0x0000000a000e7c82 */ /* 0x000fe40008000000 */
[----:B------:R-:W-:Y:S02]  /*18e0*/  WARPGROUP.DEPBAR.LE gsb0, 0x0 ;  /* 0x00008000000079c5 */ /* 0x000fe40000010000 */
[----:B------:R-:W-:Y:S01]  /*18f0*/  STL.64 [R1], R24 ;  /* 0x0000001801007387 */ /* 0x000fe20000100a00 */
[----:B------:R-:W-:Y:S01]  /*1900*/  IMAD.MOV.U32 R235, RZ, RZ, R46 ;  /* 0x000000ffffeb7224 */ /* 0x000fe200078e002e */
[----:B------:R-:W-:Y:S01]  /*1910*/  MOV R232, R49 ;  /* 0x0000003100e87202 */ /* 0x000fe20000000f00 */
[----:B------:R-:W-:Y:S01]  /*1920*/  IMAD.MOV.U32 R234, RZ, RZ, R47 ;  /* 0x000000ffffea7224 */ /* 0x000fe200078e002f */
[----:B------:R-:W-:Y:S01]  /*1930*/  STL.64 [R1+0x8], R26 ;  /* 0x0000081a01007387 */ /* 0x000fe20000100a00 */
        /* <DEDUP_REMOVED lines=63> */
[----:B0-----:R-:W-:Y:S01]  /*1d30*/  MOV R3, R149 ;  /* 0x0000009500037202 */ /* 0x001fe20000000f00 */
[----:B------:R-:W-:Y:S01]  /*1d40*/  IMAD.MOV.U32 R174, RZ, RZ, R90 ;  /* 0x000000ffffae7224 */ /* 0x000fe200078e005a */
[----:B------:R0:W-:Y:S01]  /*1d50*/  STL.64 [R1+0x50], R44 ;  /* 0x0000502c01007387 */ /* 0x0001e20000100a00 */
[----:B------:R-:W-:-:S02]  /*1d60*/  IMAD.MOV.U32 R175, RZ, RZ, R91 ;  /* 0x000000ffffaf7224 */ /* 0x000fc400078e005b */
[----:B------:R-:W-:Y:S01]  /*1d70*/  IMAD.MOV.U32 R176, RZ, RZ, R92 ;  /* 0x000000ffffb07224 */ /* 0x000fe200078e005c */
[----:B------:R-:W-:Y:S01]  /*1d80*/  STL [R1+0xaf0], R152 ;  /* 0x000af09801007387 */ /* 0x000fe20000100800 */
[----:B------:R-:W-:Y:S02]  /*1d90*/  IMAD.MOV.U32 R178, RZ, RZ, R94 ;  /* 0x000000ffffb27224 */ /* 0x000fe400078e005e */
[----:B------:R-:W-:Y:S02]  /*1da0*/  IMAD.MOV.U32 R179, RZ, RZ, R95 ;  /* 0x000000ffffb37224 */ /* 0x000fe400078e005f */
[----:B------:R-:W-:Y:S02]  /*1db0*/  IMAD.MOV.U32 R180, RZ, RZ, R96 ;  /* 0x000000ffffb47224 */ /* 0x000fe400078e0060 */
[----:B------:R-:W-:Y:S02]  /*1dc0*/  IMAD.MOV.U32 R182, RZ, RZ, R98 ;  /* 0x000000ffffb67224 */ /* 0x000fe400078e0062 */
[----:B------:R-:W-:-:S02]  /*1dd0*/  IMAD.MOV.U32 R183, RZ, RZ, R99 ;  /* 0x000000ffffb77224 */ /* 0x000fc400078e0063 */
[----:B------:R-:W-:Y:S02]  /*1de0*/  IMAD.MOV.U32 R184, RZ, RZ, R100 ;  /* 0x000000ffffb87224 */ /* 0x000fe400078e0064 */
        /* <DEDUP_REMOVED lines=36> */
[----:B-1----:R-:W-:Y:S02]  /*2030*/  IMAD.MOV.U32 R2, RZ, RZ, R150 ;  /* 0x000000ffff027224 */ /* 0x002fe400078e0096 */
[----:B--2---:R-:W-:Y:S02]  /*2040*/  IMAD.MOV.U32 R0, RZ, RZ, R151 ;  /* 0x000000ffff007224 */ /* 0x004fe400078e0097 */
[----:B0-----:R-:W-:-:S06]  /*2050*/  WARPGROUP.ARRIVE ;  /* 0x00000000000079c5 */ /* 0x001fcc0000000000 */
[----:B------:R-:W-:Y:S03]  /*2060*/  HGMMA.64x256x8.F32.TF32 R24, gdesc[UR12], RZ, !UPT, gsb0 ;  /* 0x07e000000c1879f0 */ /* 0x000fe6000c0028ff */
[----:B------:R-:W-:Y:S02]  /*2070*/  WARPGROUP.DEPBAR.LE gsb0, 0x0 ;  /* 0x00008000000079c5 */ /* 0x000fe40000010000 */
[----:B------:R-:W-:Y:S04]  /*2080*/  STL.64 [R1+0xae8], R150 ;  /* 0x000ae89601007387 */ /* 0x000fe80000100a00 */
        /* <DEDUP_REMOVED lines=20> */
[----:B------:R0:W-:Y:S04]  /*21d0*/  STL.64 [R1+0xa40], R108 ;  /* 0x000a406c01007387 */ /* 0x0001e80000100a00 */
[----:B0-----:R-:W2:Y:S04]  /*21e0*/  LDL.LU R108, [R1] ;  /* 0x00000000016c7983 */ /* 0x001ea80000300800 */
[----:B------:R-:W2:Y:S04]  /*21f0*/  LDL.LU R109, [R1+0x4] ;  /* 0x00000400016d7983 */ /* 0x000ea80000300800 */
        /* <DEDUP_REMOVED lines=19> */
[----:B------:R-:W2:Y:S01]  /*2330*/  LDL.LU R129, [R1+0x54] ;  /* 0x0000540001817983 */ /* 0x000ea20000300800 */
        /* <DEDUP_REMOVED lines=21> */
[----:B------:R-:W-:Y:S01]  /*2490*/  UIADD3 UR12, UR8, 0x2, URZ ;  /* 0x00000002080c7890 */ /* 0x000fe2000fffe03f */
[----:B------:R-:W-:Y:S01]  /*24a0*/  IMAD.MOV.U32 R145, RZ, RZ, R220 ;  /* 0x000000ffff917224 */ /* 0x000fe200078e00dc */
[----:B------:R-:W-:Y:S01]  /*24b0*/  UIADD3 UR14, UR6, 0x2, URZ ;  /* 0x00000002060e7890 */ /* 0x000fe2000fffe03f */
[----:B------:R-:W-:Y:S01]  /*24c0*/  IMAD.MOV.U32 R146, RZ, RZ, R219 ;  /* 0x000000ffff927224 */ /* 0x000fe200078e00db */
[----:B------:R-:W-:Y:S01]  /*24d0*/  MOV R219, R17 ;  /* 0x0000001100db7202 */ /* 0x000fe20000000f00 */
[----:B------:R-:W-:Y:S01]  /*24e0*/  IMAD.MOV.U32 R148, RZ, RZ, R217 ;  /* 0x000000ffff947224 */ /* 0x000fe200078e00d9 */
[----:B------:R-:W-:Y:S01]  /*24f0*/  UMOV UR13, 0x40000040 ;  /* 0x40000040000d7882 */ /* 0x000fe20000000000 */
[----:B------:R-:W-:Y:S01]  /*2500*/  IMAD.MOV.U32 R149, RZ, RZ, R216 ;  /* 0x000000ffff957224 */ /* 0x000fe200078e00d8 */
[----:B------:R-:W-:Y:S01]  /*2510*/  UMOV UR15, 0x40000040 ;  /* 0x40000040000f7882 */ /* 0x000fe20000000000 */
[----:B------:R-:W-:Y:S01]  /*2520*/  IMAD.MOV.U32 R150, RZ, RZ, R215 ;  /* 0x000000ffff967224 */ /* 0x000fe200078e00d7 */
[----:B------:R-:W-:Y:S01]  /*2530*/  MOV R215, R21 ;  /* 0x0000001500d77202 */ /* 0x000fe20000000f00 */
        /* <DEDUP_REMOVED lines=17> */
[----:B------:R-:W-:-:S06]  /*2650*/  IMAD.MOV.U32 R234, RZ, RZ, R2 ;  /* 0x000000ffffea7224 */ /* 0x000fcc00078e0002 */
[----:B--2---:R-:W-:-:S06]  /*2660*/  WARPGROUP.ARRIVE ;  /* 0x00000000000079c5 */ /* 0x004fcc0000000000 */
[----:B------:R-:W-:Y:S03]  /*2670*/  HGMMA.64x256x8.F32.TF32 R108, gdesc[UR12], R108, gsb0 ;  /* 0x07e000000c6c79f0 */ /* 0x000fe6000800286c */
[----:B------:R-:W-:Y:S02]  /*2680*/  WARPGROUP.DEPBAR.LE gsb0, 0x0 ;  /* 0x00008000000079c5 */ /* 0x000fe40000010000 */
[----:B------:R-:W-:Y:S04]  /*2690*/  STL.64 [R1], R108 ;  /* 0x0000006c01007387 */ /* 0x000fe80000100a00 */
        /* <DEDUP_REMOVED lines=63> */
[----:B0-----:R-:W2:Y:S04]  /*2a90*/  LDL.LU R152, [R1+0xaf0] ;  /* 0x000af00001987983 */ /* 0x001ea80000300800 */
[----:B------:R-:W3:Y:S04]  /*2aa0*/  LDL.LU.64 R150, [R1+0xae8] ;  /* 0x000ae80001967983 */ /* 0x000ee80000300a00 */
        /* <DEDUP_REMOVED lines=20> */
[----:B------:R-:W3:Y:S01]  /*2bf0*/  LDL.LU.64 R108, [R1+0xa40] ;  /* 0x000a4000016c7983 */ /* 0x000ee20000300a00 */
[----:B------:R-:W-:Y:S01]  /*2c00*/  UIADD3 UR12, UR8, 0x402, URZ ;  /* 0x00000402080c7890 */ /* 0x000fe2000fffe03f */
[----:B------:R-:W-:Y:S01]  /*2c10*/  UMOV UR13, 0x40000040 ;  /* 0x40000040000d7882 */ /* 0x000fe20000000000 */
[----:B---3--:R-:W-:-:S07]  /*2c20*/  WARPGROUP.ARRIVE ;  /* 0x00000000000079c5 */ /* 0x008fce0000000000 */
[----:B------:R-:W-:Y:S03]  /*2c30*/  HGMMA.64x256x8.F32.TF32 R24, gdesc[UR12], R24, gsb0 ;  /* 0x07e000000c1879f0 */ /* 0x000fe60008002818 */
        /* <DEDUP_REMOVED lines=65> */
[----:B0-----:R-:W3:Y:S04]  /*3050*/  LDL.LU.64 R24, [R1] ;  /* 0x0000000001187983 */ /* 0x001ee80000300a00 */
        /* <DEDUP_REMOVED lines=63> */
[----:B------:R-:W-:-:S02]  /*3450*/  UIADD3 UR12, UR8, 0x4, URZ ;  /* 0x00000004080c7890 */ /* 0x000fc4000fffe03f */
[----:B------:R-:W-:Y:S01]  /*3460*/  UIADD3 UR14, UR6, 0x4, URZ ;  /* 0x00000004060e7890 */ /* 0x000fe2000fffe03f */
[----:B------:R-:W-:Y:S01]  /*3470*/  UMOV UR13, 0x40000040 ;  /* 0x40000040000d7882 */ /* 0x000fe20000000000 */
[----:B------:R-:W-:Y:S01]  /*3480*/  UMOV UR15, 0x40000040 ;  /* 0x40000040000f7882 */ /* 0x000fe20000000000 */
[----:B---3--:R-:W-:-:S06]  /*3490*/  WARPGROUP.ARRIVE ;  /* 0x00000000000079c5 */ /* 0x008fcc0000000000 */
[----:B------:R-:W-:Y:S03]  /*34a0*/  HGMMA.64x256x8.F32.TF32 R24, gdesc[UR12], R24, gsb0 ;  /* 0x07e000000c1879f0 */ /* 0x000fe60008002818 */
        /* <DEDUP_REMOVED lines=41> */
[----:B------:R0:W-:Y:S01]  /*3740*/  STL.64 [R1+0x50], R44 ;  /* 0x0000502c01007387 */ /* 0x0001e20000100a00 */
[----:B------:R-:W-:Y:S01]  /*3750*/  IMAD.MOV.U32 R208, RZ, RZ, R124 ;  /* 0x000000ffffd07224 */ /* 0x000fe200078e007c */
[----:B------:R-:W-:Y:S01]  /*3760*/  MOV R193, R109 ;  /* 0x0000006d00c17202 */ /* 0x000fe20000000f00 */
[----:B------:R-:W-:Y:S01]  /*3770*/  IMAD.MOV.U32 R206, RZ, RZ, R122 ;  /* 0x000000ffffce7224 */ /* 0x000fe200078e007a */
[----:B------:R-:W3:Y:S01]  /*3780*/  LDL.LU.64 R150, [R1+0xa38] ;  /* 0x000a380001967983 */ /* 0x000ee20000300a00 */
        /* <DEDUP_REMOVED lines=60> */
[----:B------:R-:W-:-:S02]  /*3b50*/  IMAD.MOV.U32 R167, RZ, RZ, R83 ;  /* 0x000000ffffa77224 */ /* 0x000fc400078e0053 */
[----:B------:R-:W-:Y:S01]  /*3b60*/  IMAD.MOV.U32 R164, RZ, RZ, R80 ;  /* 0x000000ffffa47224 */ /* 0x000fe200078e0050 */
[----:B------:R-:W3:Y:S01]  /*3b70*/  LDL.LU.64 R118, [R1+0x9b8] ;  /* 0x0009b80001767983 */ /* 0x000ee20000300a00 */
[----:B------:R-:W-:Y:S02]  /*3b80*/  IMAD.MOV.U32 R162, RZ, RZ, R78 ;  /* 0x000000ffffa27224 */ /* 0x000fe400078e004e */
[----:B------:R-:W-:Y:S01]  /*3b90*/  IMAD.MOV.U32 R163, RZ, RZ, R79 ;  /* 0x000000ffffa37224 */ /* 0x000fe200078e004f */
[----:B------:R-:W3:Y:S01]  /*3ba0*/  LDL.LU.64 R116, [R1+0x9b0] ;  /* 0x0009b00001747983 */ /* 0x000ee20000300a00 */
[----:B------:R-:W-:Y:S02]  /*3bb0*/  IMAD.MOV.U32 R160, RZ, RZ, R76 ;  /* 0x000000ffffa07224 */ /* 0x000fe400078e004c */
        /* <DEDUP_REMOVED lines=58> */
[----:B0-----:R-:W3:Y:S04]  /*3f60*/  LDL.LU.64 R44, [R1+0x890] ;  /* 0x00089000012c7983 */ /* 0x001ee80000300a00 */
        /* <DEDUP_REMOVED lines=11> */
[----:B------:R-:W-:-:S02]  /*4020*/  UMOV UR13, 0x40000040 ;  /* 0x40000040000d7882 */ /* 0x000fc40000000000 */
[----:B--2---:R-:W-:Y:S01]  /*4030*/  STL [R1+0x838], R152 ;  /* 0x0008389801007387 */ /* 0x004fe20000100800 */
[----:B---3--:R-:W-:-:S06]  /*4040*/  WARPGROUP.ARRIVE ;  /* 0x00000000000079c5 */ /* 0x008fcc0000000000 */
        /* <DEDUP_REMOVED lines=66> */
[----:B------:R-:W-:-:S02]  /*4470*/  IMAD.MOV.U32 R144, RZ, RZ, R221 ;  /* 0x000000ffff907224 */ /* 0x000fc400078e00dd */
[----:B------:R-:W-:Y:S02]  /*4480*/  IMAD.MOV.U32 R145, RZ, RZ, R220 ;  /* 0x000000ffff917224 */ /* 0x000fe400078e00dc */
[----:B------:R-:W-:Y:S01]  /*4490*/  IMAD.MOV.U32 R146, RZ, RZ, R219 ;  /* 0x000000ffff927224 */ /* 0x000fe200078e00db */
[----:B------:R-:W-:Y:S01]  /*44a0*/  MOV R219, R17 ;  /* 0x0000001100db7202 */ /* 0x000fe20000000f00 */
[----:B------:R-:W-:Y:S02]  /*44b0*/  IMAD.MOV.U32 R148, RZ, RZ, R217 ;  /* 0x000000ffff947224 */ /* 0x000fe400078e00d9 */
[----:B------:R-:W-:Y:S02]  /*44c0*/  IMAD.MOV.U32 R149, RZ, RZ, R216 ;  /* 0x000000ffff957224 */ /* 0x000fe400078e00d8 */
        /* <DEDUP_REMOVED lines=19> */
[----:B------:R-:W-:Y:S01]  /*4600*/  IMAD.MOV.U32 R234, RZ, RZ, R2 ;  /* 0x000000ffffea7224 */ /* 0x000fe200078e0002 */
[----:B------:R-:W-:Y:S02]  /*4610*/  UIADD3 UR12, UR8, 0x6, URZ ;  /* 0x00000006080c7890 */ /* 0x000fe4000fffe03f */
[----:B------:R-:W-:Y:S01]  /*4620*/  UIADD3 UR14, UR6, 0x6, URZ ;  /* 0x00000006060e7890 */ /* 0x000fe2000fffe03f */
[----:B------:R-:W-:Y:S01]  /*4630*/  UMOV UR13, 0x40000040 ;  /* 0x40000040000d7882 */ /* 0x000fe20000000000 */
[----:B------:R-:W-:Y:S01]  /*4640*/  UMOV UR15, 0x40000040 ;  /* 0x40000040000f7882 */ /* 0x000fe20000000000 */
        /* <DEDUP_REMOVED lines=236> */
[----:B------:R-:W-:Y:S01]  /*5510*/  STL.64 [R1+0x30], R36 ;  /* 0x0000302401007387 */ /* 0x000fe20000100a00 */
[----:B------:R-:W-:-:S03]  /*5520*/  IMAD.MOV.U32 R2, RZ, RZ, R150 ;  /* 0x000000ffff027224 */ /* 0x000fc600078e0096 */
[----:B------:R-:W-:Y:S01]  /*5530*/  STL.64 [R1+0x38], R38 ;  /* 0x0000382601007387 */ /* 0x000fe20000100a00 */
[----:B------:R-:W-:-:S03]  /*5540*/  IMAD.MOV.U32 R0, RZ, RZ, R151 ;  /* 0x000000ffff007224 */ /* 0x000fc600078e0097 */
[----:B------:R-:W-:Y:S01]  /*5550*/  STL.64 [R1+0x40], R40 ;  /* 0x0000402801007387 */ /* 0x000fe20000100a00 */
[----:B------:R-:W-:Y:S01]  /*5560*/  IMAD.MOV.U32 R4, RZ, RZ, R148 ;  /* 0x000000ffff047224 */ /* 0x000fe200078e0094 */
[----:B------:R-:W-:Y:S02]  /*5570*/  MOV R3, R149 ;  /* 0x0000009500037202 */ /* 0x000fe40000000f00 */
[----:B------:R-:W-:Y:S01]  /*5580*/  STL.64 [R1+0x48], R42 ;  /* 0x0000482a01007387 */ /* 0x000fe20000100a00 */
[----:B------:R-:W-:-:S03]  /*5590*/  IMAD.MOV.U32 R6, RZ, RZ, R146 ;  /* 0x000000ffff067224 */ /* 0x000fc600078e0092 */
[----:B------:R0:W-:Y:S01]  /*55a0*/  STL.64 [R1+0x50], R44 ;  /* 0x0000502c01007387 */ /* 0x0001e20000100a00 */
[----:B------:R-:W-:Y:S01]  /*55b0*/  IMAD.MOV.U32 R5, RZ, RZ, R147 ;  /* 0x000000ffff057224 */ /* 0x000fe200078e0093 */
[----:B------:R-:W-:Y:S02]  /*55c0*/  MOV R7, R145 ;  /* 0x0000009100077202 */ /* 0x000fe40000000f00 */
[----:B------:R-:W3:Y:S01]  /*55d0*/  LDL.LU.64 R150, [R1+0x780] ;  /* 0x0007800001967983 */ /* 0x000ee20000300a00 */
[----:B------:R-:W-:-:S03]  /*55e0*/  IMAD.MOV.U32 R8, RZ, RZ, R144 ;  /* 0x000000ffff087224 */ /* 0x000fc600078e0090 */
[----:B------:R-:W3:Y:S01]  /*55f0*/  LDL.LU.64 R148, [R1+0x778] ;  /* 0x0007780001947983 */ /* 0x000ee20000300a00 */
[----:B------:R-:W-:Y:S01]  /*5600*/  IMAD.MOV.U32 R10, RZ, RZ, R142 ;  /* 0x000000ffff0a7224 */ /* 0x000fe200078e008e */
[----:B------:R-:W-:Y:S01]  /*5610*/  MOV R11, R141 ;  /* 0x0000008d000b7202 */ /* 0x000fe20000000f00 */
[----:B------:R-:W-:Y:S01]  /*5620*/  IMAD.MOV.U32 R9, RZ, RZ, R143 ;  /* 0x000000ffff097224 */ /* 0x000fe200078e008f */
        /* <DEDUP_REMOVED lines=141> */
[----:B------:R-:W-:Y:S02]  /*5f00*/  IMAD.MOV.U32 R235, RZ, RZ, R46 ;  /* 0x000000ffffeb7224 */ /* 0x000fe400078e002e */
[----:B------:R-:W-:Y:S01]  /*5f10*/  IMAD.MOV.U32 R234, RZ, RZ, R47 ;  /* 0x000000ffffea7224 */ /* 0x000fe200078e002f */
        /* <DEDUP_REMOVED lines=591> */
[----:B------:R-:W-:Y:S01]  /*8410*/  IMAD.MOV.U32 R146, RZ, RZ, R224 ;  /* 0x000000ffff927224 */ /* 0x000fe200078e00e0 */
[----:B------:R-:W-:Y:S01]  /*8420*/  MOV R224, R15 ;  /* 0x0000000f00e07202 */ /* 0x000fe20000000f00 */
[----:B------:R-:W-:Y:S02]  /*8430*/  IMAD.MOV.U32 R148, RZ, RZ, R222 ;  /* 0x000000ffff947224 */ /* 0x000fe400078e00de */
[----:B------:R-:W-:Y:S02]  /*8440*/  IMAD.MOV.U32 R149, RZ, RZ, R221 ;  /* 0x000000ffff957224 */ /* 0x000fe400078e00dd */
[----:B------:R-:W-:Y:S01]  /*8450*/  IMAD.MOV.U32 R150, RZ, RZ, R220 ;  /* 0x000000ffff967224 */ /* 0x000fe200078e00dc */
[----:B------:R-:W-:Y:S01]  /*8460*/  MOV R220, R21 ;  /* 0x0000001500dc7202 */ /* 0x000fe20000000f00 */
[----:B------:R-:W-:Y:S02]  /*8470*/  IMAD.MOV.U32 R152, RZ, RZ, R218 ;  /* 0x000000ffff987224 */ /* 0x000fe400078e00da */
[----:B------:R-:W-:-:S02]  /*8480*/  IMAD.MOV.U32 R130, RZ, RZ, R0 ;  /* 0x000000ffff827224 */ /* 0x000fc400078e0000 */
[----:B------:R-:W-:Y:S01]  /*8490*/  IMAD.MOV.U32 R132, RZ, RZ, R16 ;  /* 0x000000ffff847224 */ /* 0x000fe200078e0010 */
[----:B------:R-:W-:Y:S01]  /*84a0*/  UIADD3 UR12, UR8, 0x806, URZ ;  /* 0x00000806080c7890 */ /* 0x000fe2000fffe03f */
[----:B------:R-:W-:Y:S01]  /*84b0*/  IMAD.MOV.U32 R133, RZ, RZ, R3 ;  /* 0x000000ffff857224 */ /* 0x000fe200078e0003 */
[----:B------:R-:W-:Y:S01]  /*84c0*/  UIADD3 UR14, UR6, 0x806, URZ ;  /* 0x00000806060e7890 */ /* 0x000fe2000fffe03f */
[----:B------:R-:W-:Y:S01]  /*84d0*/  IMAD.MOV.U32 R134, RZ, RZ, R2 ;  /* 0x000000ffff867224 */ /* 0x000fe200078e0002 */
[----:B------:R-:W-:Y:S01]  /*84e0*/  UMOV UR13, 0x40000040 ;  /* 0x40000040000d7882 */ /* 0x000fe20000000000 */
[----:B------:R-:W-:Y:S01]  /*84f0*/  IMAD.MOV.U32 R218, RZ, RZ, R23 ;  /* 0x000000ffffda7224 */ /* 0x000fe200078e0017 */
[----:B------:R-:W-:Y:S01]  /*8500*/  UMOV UR15, 0x40000040 ;  /* 0x40000040000f7882 */ /* 0x000fe20000000000 */
[----:B------:R-:W-:Y:S01]  /*8510*/  IMAD.MOV.U32 R219, RZ, RZ, R22 ;  /* 0x000000ffffdb7224 */ /* 0x000fe200078e0016 */
[----:B------:R0:W5:Y:S01]  /*8520*/  LDL.LU R0, [R1+0x2cc] ;  /* 0x0002cc0001007983 */ /* 0x0001620000300800 */
[----:B------:R-:W-:-:S02]  /*8530*/  IMAD.MOV.U32 R221, RZ, RZ, R20 ;  /* 0x000000ffffdd7224 */ /* 0x000fc400078e0014 */
[----:B------:R-:W-:Y:S01]  /*8540*/  IMAD.MOV.U32 R222, RZ, RZ, R19 ;  /* 0x000000ffffde7224 */ /* 0x000fe200078e0013 */
[----:B------:R0:W5:Y:S01]  /*8550*/  LDL.LU R17, [R1+0x2c8] ;  /* 0x0002c80001117983 */ /* 0x0001620000300800 */
[----:B------:R-:W-:Y:S02]  /*8560*/  IMAD.MOV.U32 R223, RZ, RZ, R18 ;  /* 0x000000ffffdf7224 */ /* 0x000fe400078e0012 */
[----:B------:R-:W-:Y:S01]  /*8570*/  IMAD.MOV.U32 R225, RZ, RZ, R14 ;  /* 0x000000ffffe17224 */ /* 0x000fe200078e000e */
[----:B------:R0:W5:Y:S01]  /*8580*/  LDL.LU R16, [R1+0x2c4] ;  /* 0x0002c40001107983 */ /* 0x0001620000300800 */
[----:B------:R-:W-:Y:S02]  /*8590*/  IMAD.MOV.U32 R226, RZ, RZ, R13 ;  /* 0x000000ffffe27224 */ /* 0x000fe400078e000d */
[----:B------:R-:W-:Y:S01]  /*85a0*/  IMAD.MOV.U32 R227, RZ, RZ, R12 ;  /* 0x000000ffffe37224 */ /* 0x000fe200078e000c */
[----:B------:R0:W5:Y:S01]  /*85b0*/  LDL.LU R3, [R1+0x2c0] ;  /* 0x0002c00001037983 */ /* 0x0001620000300800 */
[----:B------:R-:W-:-:S02]  /*85c0*/  IMAD.MOV.U32 R229, RZ, RZ, R10 ;  /* 0x000000ffffe57224 */ /* 0x000fc400078e000a */
[----:B------:R-:W-:Y:S01]  /*85d0*/  IMAD.MOV.U32 R230, RZ, RZ, R9 ;  /* 0x000000ffffe67224 */ /* 0x000fe200078e0009 */
[----:B------:R0:W5:Y:S01]  /*85e0*/  LDL.LU R2, [R1+0x2bc] ;  /* 0x0002bc0001027983 */ /* 0x0001620000300800 */
        /* <DEDUP_REMOVED lines=71> */
[----:B-1----:R0:W5:Y:S04]  /*8a60*/  LDL.LU R152, [R1+0x2b8] ;  /* 0x0002b80001987983 */ /* 0x0021680000300800 */
[----:B------:R-:W2:Y:S04]  /*8a70*/  LDL.LU.64 R150, [R1+0x2b0] ;  /* 0x0002b00001967983 */ /* 0x000ea80000300a00 */
        /* <DEDUP_REMOVED lines=20> */
[----:B------:R-:W2:Y:S01]  /*8bc0*/  LDL.LU.64 R108, [R1+0x208] ;  /* 0x00020800016c7983 */ /* 0x000ea20000300a00 */
[----:B------:R-:W-:Y:S01]  /*8bd0*/  UIADD3 UR12, UR8, 0xc06, URZ ;  /* 0x00000c06080c7890 */ /* 0x000fe2000fffe03f */
[----:B------:R-:W-:Y:S01]  /*8be0*/  UMOV UR13, 0x40000040 ;  /* 0x40000040000d7882 */ /* 0x000fe20000000000 */
[----:B--2---:R-:W-:-:S07]  /*8bf0*/  WARPGROUP.ARRIVE ;  /* 0x00000000000079c5 */ /* 0x004fce0000000000 */
[----:B------:R-:W-:Y:S03]  /*8c00*/  HGMMA.64x256x8.F32.TF32 R24, gdesc[UR12], R24, gsb0 ;  /* 0x07e000000c1879f0 */ /* 0x000fe60008002818 */
[----:B------:R-:W-:Y:S02]  /*8c10*/  WARPGROUP.DEPBAR.LE gsb0, 0x0 ;  /* 0x00008000000079c5 */ /* 0x000fe40000010000 */
[----:B0-----:R-:W-:Y:S05]  /*8c20*/  @!P1 BRA `(.L_x_22) ;  /* 0x0000008000c89947 */ /* 0x001fea0003800000 */
[----:B------:R-:W-:Y:S01]  /*8c30*/  UIADD3 UR6, UR37, 0x1, URZ ;  /* 0x0000000125067890 */ /* 0x000fe2000fffe03f */
[----:B-----5:R-:W-:Y:S01]  /*8c40*/  R2UR UR9, R3 ;  /* 0x00000000030972ca */ /* 0x020fe200000e0000 */
[----:B------:R-:W-:Y:S02]  /*8c50*/  UMOV UR8, UR37 ;  /* 0x0000002500087c82 */ /* 0x000fe40008000000 */
[----:B------:R-:W-:-:S04]  /*8c60*/  UISETP.NE.AND UP0, UPT, UR6, 0x5, UPT ;  /* 0x000000050600788c */ /* 0x000fc8000bf05270 */
[----:B------:R-:W-:Y:S02]  /*8c70*/  USEL UR7, URZ, 0x1, UP0 ;  /* 0x000000013f077887 */ /* 0x000fe40008000000 */
[----:B------:R-:W-:Y:S02]  /*8c80*/  USEL UR6, UR6, URZ, UP0 ;  /* 0x0000003f06067287 */ /* 0x000fe40008000000 */
[----:B------:R-:W-:-:S12]  /*8c90*/  ULOP3.LUT UR7, UR36, UR7, URZ, 0x3c, !UPT ;  /* 0x0000000724077292 */ /* 0x000fd8000f8e3c3f */
.L_x_29:
[----:B------:R-:W-:Y:S05]  /*8ca0*/  @!P0 BRA `(.L_x_23) ;  /* 0x0000000000048947 */ /* 0x000fea0003800000 */
[----:B------:R-:W-:Y:S01]  /*8cb0*/  BPT.TRAP 0x1 ;  /* 0x000000040000795c */ /* 0x000fe20000300000 */
.L_x_23:
[----:B------:R-:W0:Y:S01]  /*8cc0*/  S2UR UR11, SR_CgaCtaId ;  /* 0x00000000000b79c3 */ /* 0x000e220000008800 */
[----:B------:R-:W-:Y:S01]  /*8cd0*/  UMOV UR10, 0x400 ;  /* 0x00000400000a7882 */ /* 0x000fe20000000000 */
[----:B------:R-:W-:Y:S01]  /*8ce0*/  MOV R3, UR6 ;  /* 0x0000000600037c02 */ /* 0x000fe20008000f00 */
[----:B------:R-:W-:-:S05]  /*8cf0*/  IMAD.U32 R4, RZ, RZ, UR7 ;  /* 0x00000007ff047e24 */ /* 0x000fca000f8e00ff */
[----:B------:R-:W-:Y:S01]  /*8d00*/  SHF.L.U32 R4, R4, 0x1f, RZ ;  /* 0x0000001f04047819 */ /* 0x000fe200000006ff */
[----:B0-----:R-:W-:-:S06]  /*8d10*/  ULEA UR10, UR11, UR10, 0x18 ;  /* 0x0000000a0b0a7291 */ /* 0x001fcc000f8ec03f */
[----:B------:R-:W-:-:S04]  /*8d20*/  IMAD.U32 R0, RZ, RZ, UR10 ;  /* 0x0000000aff007e24 */ /* 0x000fc8000f8e00ff */
[----:B------:R-:W-:-:S04]  /*8d30*/  IMAD R3, R3, 0x8, R0 ;  /* 0x0000000803037824 */ /* 0x000fc800078e0200 */
[----:B------:R0:W1:Y:S01]  /*8d40*/  SYNCS.PHASECHK.TRANS64.TRYWAIT P1, [R3+URZ], R4 ;  /* 0x00000004030075a7 */ /* 0x000062000802017f */
[----:B------:R-:W-:Y:S05]  /*8d50*/  @!P0 BRA `(.L_x_24) ;  /* 0x0000000000048947 */ /* 0x000fea0003800000 */
[----:B------:R-:W-:Y:S01]  /*8d60*/  BPT.TRAP 0x1 ;  /* 0x000000040000795c */ /* 0x000fe20000300000 */
.L_x_24:
[----:B-1----:R-:W-:Y:S05]  /*8d70*/  @P1 BRA `(.L_x_25) ;  /* 0x0000000000081947 */ /* 0x002fea0003800000 */
[----:B------:R-:W1:Y:S02]  /*8d80*/  SYNCS.PHASECHK.TRANS64.TRYWAIT P1, [R3+URZ], R4 ;  /* 0x00000004030075a7 */ /* 0x000e64000802017f */
[----:B-1----:R-:W-:Y:S05]  /*8d90*/  @!P1 BRA `(.L_x_26) ;  /* 0x000001a400449947 */ /* 0x002fea0003800000 */
.L_x_25:
        /* <DEDUP_REMOVED lines=64> */
[----:B--2---:R-:W2:Y:S04]  /*91a0*/  LDL.LU.64 R24, [R1] ;  /* 0x0000000001187983 */ /* 0x004ea80000300a00 */
        /* <DEDUP_REMOVED lines=63> */
[----:B------:R-:W-:-:S02]  /*95a0*/  ULEA UR10, UR6, UR4, 0xc ;  /* 0x00000004060a7291 */ /* 0x000fc4000f8e603f */
[----:B------:R-:W-:Y:S01]  /*95b0*/  ULEA UR11, UR6, UR5, 0xc ;  /* 0x00000005060b7291 */ /* 0x000fe2000f8e603f */
[----:B------:R-:W-:Y:S01]  /*95c0*/  STL [R1+0x2c8], R17 ;  /* 0x0002c81101007387 */ /* 0x000fe20000100800 */
[----:B------:R-:W-:Y:S01]  /*95d0*/  UMOV UR13, 0x40000040 ;  /* 0x40000040000d7882 */ /* 0x000fe20000000000 */
[----:B------:R-:W-:Y:S02]  /*95e0*/  UMOV UR15, 0x40000040 ;  /* 0x40000040000f7882 */ /* 0x000fe40000000000 */
[----:B------:R-:W-:Y:S01]  /*95f0*/  UMOV UR12, UR10 ;  /* 0x0000000a000c7c82 */ /* 0x000fe20008000000 */
[----:B------:R-:W-:Y:S01]  /*9600*/  STL [R1+0x2c4], R16 ;  /* 0x0002c41001007387 */ /* 0x000fe20000100800 */
[----:B------:R-:W-:-:S03]  /*9610*/  UMOV UR14, UR11 ;  /* 0x0000000b000e7c82 */ /* 0x000fc60008000000 */
[----:B------:R3:W-:Y:S04]  /*9620*/  STL [R1+0x2c0], R2 ;  /* 0x0002c00201007387 */ /* 0x0007e80000100800 */
[----:B------:R4:W-:Y:S01]  /*9630*/  STL [R1+0x2bc], R0 ;  /* 0x0002bc0001007387 */ /* 0x0009e20000100800 */
[----:B--2---:R-:W-:-:S06]  /*9640*/  WARPGROUP.ARRIVE ;  /* 0x00000000000079c5 */ /* 0x004fcc0000000000 */
[----:B------:R-:W-:Y:S03]  /*9650*/  HGMMA.64x256x8.F32.TF32 R24, gdesc[UR12], R24, gsb0 ;  /* 0x07e000000c1879f0 */ /* 0x000fe60008002818 */
[----:B------:R-:W-:Y:S02]  /*9660*/  WARPGROUP.DEPBAR.LE gsb0, 0x0 ;  /* 0x00008000000079c5 */ /* 0x000fe40000010000 */
[----:B------:R-:W-:Y:S01]  /*9670*/  STL.64 [R1], R24 ;  /* 0x0000001801007387 */ /* 0x000fe20000100a00 */
[----:B---3--:R-:W-:Y:S01]  /*9680*/  MOV R2, R150 ;  /* 0x0000009600027202 */ /* 0x008fe20000000f00 */
[----:B----4-:R-:W-:Y:S01]  /*9690*/  IMAD.MOV.U32 R0, RZ, RZ, R151 ;  /* 0x000000ffff007224 */ /* 0x010fe200078e0097 */
[----:B------:R-:W-:Y:S01]  /*96a0*/  MOV R6, R146 ;  /* 0x0000009200067202 */ /* 0x000fe20000000f00 */
[----:B------:R-:W-:Y:S01]  /*96b0*/  STL.64 [R1+0x8], R26 ;  /* 0x0000081a01007387 */ /* 0x000fe20000100a00 */
[----:B01----:R-:W-:Y:S01]  /*96c0*/  IMAD.MOV.U32 R4, RZ, RZ, R148 ;  /* 0x000000ffff047224 */ /* 0x003fe200078e0094 */
        /* <DEDUP_REMOVED lines=38> */
[----:B------:R-:W2:Y:S01]  /*9930*/  LDL.LU.64 R150, [R1+0xcf0] ;  /* 0x000cf00001967983 */ /* 0x000ea20000300a00 */
        /* <DEDUP_REMOVED lines=60> */
[----:B------:R-:W-:-:S02]  /*9d00*/  IMAD.MOV.U32 R167, RZ, RZ, R83 ;  /* 0x000000ffffa77224 */ /* 0x000fc400078e0053 */
[----:B------:R-:W-:Y:S01]  /*9d10*/  IMAD.MOV.U32 R164, RZ, RZ, R80 ;  /* 0x000000ffffa47224 */ /* 0x000fe200078e0050 */
[----:B------:R-:W2:Y:S01]  /*9d20*/  LDL.LU.64 R118, [R1+0xc70] ;  /* 0x000c700001767983 */ /* 0x000ea20000300a00 */
[----:B------:R-:W-:Y:S02]  /*9d30*/  IMAD.MOV.U32 R165, RZ, RZ, R81 ;  /* 0x000000ffffa57224 */ /* 0x000fe400078e0051 */
[----:B------:R-:W-:Y:S01]  /*9d40*/  IMAD.MOV.U32 R163, RZ, RZ, R79 ;  /* 0x000000ffffa37224 */ /* 0x000fe200078e004f */
[----:B------:R-:W2:Y:S01]  /*9d50*/  LDL.LU.64 R116, [R1+0xc68] ;  /* 0x000c680001747983 */ /* 0x000ea20000300a00 */
[----:B------:R-:W-:Y:S02]  /*9d60*/  IMAD.MOV.U32 R160, RZ, RZ, R76 ;  /* 0x000000ffffa07224 */ /* 0x000fe400078e004c */
        /* <DEDUP_REMOVED lines=58> */
[----:B0-----:R-:W2:Y:S04]  /*a110*/  LDL.LU.64 R44, [R1+0xb48] ;  /* 0x000b4800012c7983 */ /* 0x001ea80000300a00 */
        /* <DEDUP_REMOVED lines=11> */
[----:B------:R-:W-:-:S02]  /*a1d0*/  UMOV UR13, 0x40000040 ;  /* 0x40000040000d7882 */ /* 0x000fc40000000000 */
[----:B------:R-:W-:Y:S01]  /*a1e0*/  STL [R1+0xaf0], R152 ;  /* 0x000af09801007387 */ /* 0x000fe20000100800 */
[----:B--2---:R-:W-:-:S06]  /*a1f0*/  WARPGROUP.ARRIVE ;  /* 0x00000000000079c5 */ /* 0x004fcc0000000000 */
        /* <DEDUP_REMOVED lines=333> */
[----:B------:R-:W-:-:S03]  /*b6d0*/  MOV R2, R150 ;  /* 0x0000009600027202 */ /* 0x000fc60000000f00 */
[----:B------:R-:W-:Y:S01]  /*b6e0*/  STL.64 [R1+0x38], R38 ;  /* 0x0000382601007387 */ /* 0x000fe20000100a00 */
[----:B------:R-:W-:-:S03]  /*b6f0*/  IMAD.MOV.U32 R0, RZ, RZ, R151 ;  /* 0x000000ffff007224 */ /* 0x000fc600078e0097 */
[----:B------:R-:W-:Y:S01]  /*b700*/  STL.64 [R1+0x40], R40 ;  /* 0x0000402801007387 */ /* 0x000fe20000100a00 */
[----:B------:R-:W-:-:S03]  /*b710*/  IMAD.MOV.U32 R4, RZ, RZ, R148 ;  /* 0x000000ffff047224 */ /* 0x000fc600078e0094 */
[----:B------:R-:W-:Y:S01]  /*b720*/  STL.64 [R1+0x48], R42 ;  /* 0x0000482a01007387 */ /* 0x000fe20000100a00 */
[----:B------:R-:W-:Y:S01]  /*b730*/  IMAD.MOV.U32 R3, RZ, RZ, R149 ;  /* 0x000000ffff037224 */ /* 0x000fe200078e0095 */
[----:B------:R-:W-:Y:S02]  /*b740*/  MOV R6, R146 ;  /* 0x0000009200067202 */ /* 0x000fe40000000f00 */
[----:B------:R0:W-:Y:S01]  /*b750*/  STL.64 [R1+0x50], R44 ;  /* 0x0000502c01007387 */ /* 0x0001e20000100a00 */
        /* <DEDUP_REMOVED lines=1261> */
[----:B------:R-:W-:Y:S02]  /*10630*/  IMAD.MOV.U32 R130, RZ, RZ, R17 ;  /* 0x000000ffff827224 */ /* 0x000fe400078e0011 */
        /* <DEDUP_REMOVED lines=121> */
[----:B------:R-:W-:Y:S01]  /*10dd0*/  BPT.TRAP 0x1 ;  /* 0x000000040000795c */ /* 0x000fe20000300000 */
.L_x_27:
[----:B-----5:R-:W-:Y:S01]  /*10de0*/  ISETP.NE.AND P1, PT, R17, RZ, PT ;  /* 0x000000ff1100720c */ /* 0x020fe20003f25270 */
[----:B------:R-:W-:Y:S01]  /*10df0*/  UISETP.GT.U32.AND UP0, UPT, UR38, 0x1, UPT ;  /* 0x000000012600788c */ /* 0x000fe2000bf04070 */
[----:B------:R-:W-:-:S11]  /*10e00*/  MOV R3, UR8 ;  /* 0x0000000800037c02 */ /* 0x000fd60008000f00 */
[----:B------:R-:W-:-:S04]  /*10e10*/  @P1 IMAD R3, R3, 0x8, R0 ;  /* 0x0000000803031824 */ /* 0x000fc800078e0200 */
[----:B------:R-:W-:-:S05]  /*10e20*/  @P1 VIADD R3, R3, 0x28 ;  /* 0x0000002803031836 */ /* 0x000fca0000000000 */
[----:B------:R-:W-:-:S04]  /*10e30*/  @P1 PRMT R3, R152, 0x654, R3 ;  /* 0x0000065498031816 */ /* 0x000fc80000000003 */
[----:B------:R0:W-:Y:S01]  /*10e40*/  @P1 SYNCS.ARRIVE.TRANS64.RED.A1T0 RZ, [R3+URZ], RZ ;  /* 0x000000ff03ff19a7 */ /* 0x0001e2000810043f */
[----:B------:R-:W-:-:S13]  /*10e50*/  PLOP3.LUT P1, PT, PT, PT, UP0, 0x80, 0x0 ;  /* 0x000000000000781c */ /* 0x000fda0003f2f008 */
[----:B0-----:R-:W-:Y:S05]  /*10e60*/  @P1 BRA `(.L_x_28) ;  /* 0x0000000000041947 */ /* 0x001fea0003800000 */
[----:B------:R-:W-:Y:S01]  /*10e70*/  BPT.TRAP 0x1 ;  /* 0x000000040000795c */ /* 0x000fe20000300000 */
.L_x_28:
[----:B------:R-:W-:Y:S02]  /*10e80*/  UISETP.GT.AND UP2, UPT, UR9, 0x1, UPT ;  /* 0x000000010900788c */ /* 0x000fe4000bf44270 */
[----:B------:R-:W-:Y:S02]  /*10e90*/  UIADD3 UR6, UR6, 0x1, URZ ;  /* 0x0000000106067890 */ /* 0x000fe4000fffe03f */
[----:B------:R-:W-:Y:S02]  /*10ea0*/  UIADD3 UR8, UR8, 0x1, URZ ;  /* 0x0000000108087890 */ /* 0x000fe4000fffe03f */
[----:B------:R-:W-:Y:S01]  /*10eb0*/  PLOP3.LUT P1, PT, PT, PT, UP2, 0x80, 0x0 ;  /* 0x000000000000781c */ /* 0x000fe20003f2f028 */
[----:B------:R-:W-:Y:S02]  /*10ec0*/  UISETP.NE.AND UP0, UPT, UR6, 0x5, UPT ;  /* 0x000000050600788c */ /* 0x000fe4000bf05270 */
[----:B------:R-:W-:Y:S02]  /*10ed0*/  UIADD3 UR10, UR9, -0x1, URZ ;  /* 0xffffffff090a7890 */ /* 0x000fe4000fffe03f */
[----:B------:R-:W-:-:S02]  /*10ee0*/  USEL UR9, URZ, 0x1, UP0 ;  /* 0x000000013f097887 */ /* 0x000fc40008000000 */
[----:B------:R-:W-:Y:S02]  /*10ef0*/  UISETP.NE.AND UP1, UPT, UR8, 0x5, UPT ;  /* 0x000000050800788c */ /* 0x000fe4000bf25270 */
[----:B------:R-:W-:Y:S02]  /*10f00*/  ULOP3.LUT UR7, UR7, UR9, URZ, 0x3c, !UPT ;  /* 0x0000000907077292 */ /* 0x000fe4000f8e3c3f */
[----:B------:R-:W-:Y:S02]  /*10f10*/  USEL UR6, UR6, URZ, UP0 ;  /* 0x0000003f06067287 */ /* 0x000fe40008000000 */
[----:B------:R-:W-:Y:S01]  /*10f20*/  USEL UR8, UR8, URZ, UP1 ;  /* 0x0000003f08087287 */ /* 0x000fe20008800000 */
[----:B------:R-:W-:Y:S01]  /*10f30*/  UMOV UR9, UR10 ;  /* 0x0000000a00097c82 */ /* 0x000fe20008000000 */
[----:B------:R-:W-:Y:S10]  /*10f40*/  @P1 BRA `(.L_x_29) ;  /* 0xffffff7c00541947 */ /* 0x000ff4000383ffff */
.L_x_22:
[----:B-----5:R-:W0:Y:S02]  /*10f50*/  LDC R3, c[0x0][0x28c] ;  /* 0x0000a300ff037b82 */ /* 0x020e240000000800 */
[----:B0-----:R-:W-:-:S13]  /*10f60*/  ISETP.GE.AND P1, PT, R3, 0x1, PT ;  /* 0x000000010300780c */ /* 0x001fda0003f26270 */
[----:B------:R-:W-:Y:S05]  /*10f70*/  @!P1 BRA `(.L_x_30) ;  /* 0x0000000000549947 */ /* 0x000fea0003800000 */
[----:B------:R-:W-:Y:S05]  /*10f80*/  @!P0 BRA `(.L_x_31) ;  /* 0x0000000000048947 */ /* 0x000fea0003800000 */
[----:B------:R-:W-:Y:S01]  /*10f90*/  BPT.TRAP 0x1 ;  /* 0x000000040000795c */ /* 0x000fe20000300000 */
.L_x_31:
[----:B------:R-:W-:Y:S01]  /*10fa0*/  ISETP.NE.AND P0, PT, R17, RZ, PT ;  /* 0x000000ff1100720c */ /* 0x000fe20003f05270 */
[----:B------:R-:W-:-:S12]  /*10fb0*/  BSSY B0, `(.L_x_32) ;  /* 0x000000d000007945 */ /* 0x000fd80003800000 */
[----:B------:R-:W-:Y:S05]  /*10fc0*/  @!P0 BRA `(.L_x_33) ;  /* 0x00000000002c8947 */ /* 0x000fea0003800000 */
[----:B------:R-:W-:-:S04]  /*10fd0*/  UISETP.LT.AND UP0, UPT, UR43, 0x1, UPT ;  /* 0x000000012b00788c */ /* 0x000fc8000bf01270 */
[----:B------:R-:W-:-:S04]  /*10fe0*/  USEL UR6, UR43, 0x1, UP0 ;  /* 0x000000012b067887 */ /* 0x000fc80008000000 */
[----:B------:R-:W-:-:S04]  /*10ff0*/  UIADD3 UR6, UR37, UR43, -UR6 ;  /* 0x0000002b25067290 */ /* 0x000fc8000fffe806 */
[----:B------:R-:W-:-:S04]  /*11000*/  UIMAD.WIDE.U32 UR4, UR6, -0x33333333, URZ ;  /* 0xcccccccd060478a5 */ /* 0x000fc8000f8e003f */
[----:B------:R-:W-:-:S04]  /*11010*/  USHF.R.U32.HI UR4, URZ, 0x2, UR5 ;  /* 0x000000023f047899 */ /* 0x000fc80008011605 */
[----:B------:R-:W-:-:S06]  /*11020*/  UIMAD UR6, UR4, -0x5, UR6 ;  /* 0xfffffffb040678a4 */ /* 0x000fcc000f8e0206 */
[----:B------:R-:W-:-:S05]  /*11030*/  IMAD.U32 R3, RZ, RZ, UR6 ;  /* 0x00000006ff037e24 */ /* 0x000fca000f8e00ff */
[----:B------:R-:W-:-:S05]  /*11040*/  LEA R0, R3, R0, 0x3 ;  /* 0x0000000003007211 */ /* 0x000fca00078e18ff */
[----:B------:R-:W-:-:S05]  /*11050*/  VIADD R0, R0, 0x28 ;  /* 0x0000002800007836 */ /* 0x000fca0000000000 */
[----:B------:R-:W-:-:S04]  /*11060*/  PRMT R0, R152, 0x654, R0 ;  /* 0x0000065498007816 */ /* 0x000fc80000000000 */
[----:B------:R0:W-:Y:S03]  /*11070*/  SYNCS.ARRIVE.TRANS64.RED.A1T0 RZ, [R0+URZ], RZ ;  /* 0x000000ff00ff79a7 */ /* 0x0001e6000810043f */
.L_x_33:
[----:B------:R-:W-:Y:S05]  /*11080*/  BSYNC B0 ;  /* 0x0000000000007941 */ /* 0x000fea0003800000 */
.L_x_32:
[----:B------:R-:W-:-:S06]  /*11090*/  UISETP.GT.U32.AND UP0, UPT, UR38, 0x1, UPT ;  /* 0x000000012600788c */ /* 0x000fcc000bf04070 */
[----:B------:R-:W-:-:S13]  /*110a0*/  PLOP3.LUT P0, PT, PT, PT, UP0, 0x80, 0x0 ;  /* 0x000000000000781c */ /* 0x000fda0003f0f008 */
[----:B------:R-:W-:Y:S05]  /*110b0*/  @P0 BRA `(.L_x_30) ;  /* 0x0000000000040947 */ /* 0x000fea0003800000 */
[----:B------:R-:W-:Y:S01]  /*110c0*/  BPT.TRAP 0x1 ;  /* 0x000000040000795c */ /* 0x000fe20000300000 */
.L_x_30:
[----:B------:R-:W1:Y:S01]  /*110d0*/  S2R R8, SR_TID.X ;  /* 0x0000000000087919 */ /* 0x000e620000002100 */
[----:B------:R-:W-:Y:S01]  /*110e0*/  MOV R19, 0x6540 ;  /* 0x0000654000137802 */ /* 0x000fe20000000f00 */
[----:B------:R-:W-:Y:S02]  /*110f0*/  UIMAD.WIDE UR6, UR40, 0x100, URZ ;  /* 0x00000100280678a5 */ /* 0x000fe4000f8e023f */
[----:B------:R-:W-:Y:S01]  /*11100*/  USHF.R.S32.HI UR10, URZ, 0x1f, UR42 ;  /* 0x0000001f3f0a7899 */ /* 0x000fe2000801142a */
[----:B------:R-:W-:Y:S01]  /*11110*/  ULDC.64 UR8, c[0x0][0x5d0] ;  /* 0x0001740000087ab9 */ /* 0x000fe20000000a00 */
[----:B------:R-:W-:Y:S02]  /*11120*/  USHF.L.U32 UR40, UR40, 0x8, URZ ;  /* 0x0000000828287899 */ /* 0x000fe4000800063f */
[----:B------:R-:W-:Y:S02]  /*11130*/  UIMAD UR4, UR10, UR8, URZ ;  /* 0x000000080a0472a4 */ /* 0x000fe4000f8e023f */
[----:B------:R-:W-:-:S02]  /*11140*/  UIADD3 UR37, UR43, UR37, URZ ;  /* 0x000000252b257290 */ /* 0x000fc4000fffe03f */
[----:B------:R-:W-:Y:S02]  /*11150*/  UIMAD UR4, UR42, UR9, UR4 ;  /* 0x000000092a0472a4 */ /* 0x000fe4000f8e0204 */
[----:B------:R-:W-:Y:S02]  /*11160*/  UISETP.GT.U32.AND UP1, UPT, UR37, 0x4, UPT ;  /* 0x000000042500788c */ /* 0x000fe4000bf24070 */
[----:B------:R-:W-:Y:S02]  /*11170*/  UISETP.GE.U32.AND UP2, UPT, UR43, 0x5, UPT ;  /* 0x000000052b00788c */ /* 0x000fe4000bf46070 */
[----:B------:R-:W-:Y:S01]  /*11180*/  UISETP.LT.U32.AND UP1, UPT, UR43, 0x5, UP1 ;  /* 0x000000052b00788c */ /* 0x000fe20008f21070 */
[--C-:B-1----:R-:W-:Y:S01]  /*11190*/  SHF.R.U32.HI R4, RZ, 0x7, R8.reuse ;  /* 0x00000007ff047819 */ /* 0x102fe20000011608 */
[----:B------:R-:W-:Y:S01]  /*111a0*/  IMAD.SHL.U32 R18, R8, 0x2, RZ ;  /* 0x0000000208127824 */ /* 0x000fe200078e00ff */
[----:B------:R-:W-:Y:S02]  /*111b0*/  SHF.R.U32.HI R5, RZ, 0x2, R8 ;  /* 0x00000002ff057819 */ /* 0x000fe40000011608 */
[----:B------:R-:W-:-:S02]  /*111c0*/  LOP3.LUT R4, R4, 0x1, RZ, 0xc0, !PT ;  /* 0x0000000104047812 */ /* 0x000fc400078ec0ff */
[----:B------:R-:W-:Y:S02]  /*111d0*/  LOP3.LUT R6, R8, 0x60, RZ, 0xc0, !PT ;  /* 0x0000006008067812 */ /* 0x000fe400078ec0ff */
[----:B------:R-:W-:Y:S01]  /*111e0*/  LOP3.LUT R5, R5, 0x7, RZ, 0xc0, !PT ;  /* 0x0000000705057812 */ /* 0x000fe200078ec0ff */
[----:B------:R-:W-:Y:S01]  /*111f0*/  IMAD.SHL.U32 R3, R4, 0x40, RZ ;  /* 0x0000004004037824 */ /* 0x000fe200078e00ff */
[----:B------:R-:W-:Y:S02]  /*11200*/  LOP3.LUT R18, R18, 0x6, RZ, 0xc0, !PT ;  /* 0x0000000612127812 */ /* 0x000fe400078ec0ff */
[----:B------:R-:W-:Y:S02]  /*11210*/  SHF.R.U32.HI R6, RZ, 0x1, R6 ;  /* 0x00000001ff067819 */ /* 0x000fe40000011606 */
[--C-:B------:R-:W-:Y:S02]  /*11220*/  LOP3.LUT R3, R3, 0x40, R5.reuse, 0xe2, !PT ;  /* 0x0000004003037812 */ /* 0x100fe400078ee205 */
[----:B------:R-:W-:Y:S01]  /*11230*/  PRMT R18, R18, R19, UR41 ;  /* 0x0000002912127e16 */ /* 0x000fe20008000013 */
[----:B------:R-:W-:Y:S01]  /*11240*/  USHF.L.U32 UR41, UR41, 0x8, URZ ;  /* 0x0000000829297899 */ /* 0x000fe2000800063f */
[----:B0-----:R-:W-:-:S02]  /*11250*/  IADD3 R0, RZ, -R6, -R5 ;  /* 0x80000006ff007210 */ /* 0x001fc40007ffe805 */
[----:B------:R-:W-:Y:S01]  /*11260*/  LOP3.LUT R3, R3, UR6, R6, 0xfe, !PT ;  /* 0x0000000603037c12 */ /* 0x000fe2000f8efe06 */
[----:B------:R-:W-:Y:S01]  /*11270*/  IMAD.U32 R6, RZ, RZ, UR8 ;  /* 0x00000008ff067e24 */ /* 0x000fe2000f8e00ff */
[----:B------:R-:W-:Y:S01]  /*11280*/  SHF.R.S32.HI R19, RZ, 0x1f, R18 ;  /* 0x0000001fff137819 */ /* 0x000fe20000011412 */
[----:B------:R-:W-:Y:S01]  /*11290*/  ULDC UR8, c[0x0][0x284] ;  /* 0x0000a10000087ab9 */ /* 0x000fe20000000800 */
[----:B------:R-:W-:Y:S01]  /*112a0*/  IMAD R0, R4, -0x40, R0 ;  /* 0xffffffc004007824 */ /* 0x000fe200078e0200 */
[----:B------:R-:W-:Y:S01]  /*112b0*/  MOV R5, 0xfffffffe ;  /* 0xfffffffe00057802 */ /* 0x000fe20000000f00 */
[----:B------:R-:W-:Y:S02]  /*112c0*/  IMAD.U32 R158, RZ, RZ, UR8 ;  /* 0x00000008ff9e7e24 */ /* 0x000fe4000f8e00ff */
[----:B------:R-:W-:-:S03]  /*112d0*/  IMAD.WIDE.U32 R6, R6, UR42, R18 ;  /* 0x0000002a06067c25 */ /* 0x000fc6000f8e0012 */
[----:B------:R-:W-:Y:S01]  /*112e0*/  IADD3 R158, R158, -UR40, R0 ;  /* 0x800000289e9e7c10 */ /* 0x000fe2000fffe000 */
[----:B------:R-:W-:Y:S01]  /*112f0*/  VIADD R7, R7, UR4 ;  /* 0x0000000407077c36 */ /* 0x000fe20008000000 */
[----:B------:R-:W-:Y:S01]  /*11300*/  ULDC UR4, c[0x0][0x288] ;  /* 0x0000a20000047ab9 */ /* 0x000fe20000000800 */
[----:B------:R-:W-:Y:S01]  /*11310*/  LOP3.LUT R0, R8, 0x3, RZ, 0xc0, !PT ;  /* 0x0000000308007812 */ /* 0x000fe200078ec0ff */
[----:B------:R-:W-:-:S04]  /*11320*/  UISETP.GE.AND UP0, UPT, UR41, UR4, UPT ;  /* 0x000000042900728c */ /* 0x000fc8000bf06270 */
[----:B------:R-:W-:Y:S01]  /*11330*/  UISETP.GE.OR UP0, UPT, UR40, UR8, UP0 ;  /* 0x000000082800728c */ /* 0x000fe20008706670 */
[----:B------:R-:W-:Y:S01]  /*11340*/  IMAD R0, R0, R5, UR4 ;  /* 0x0000000400007e24 */ /* 0x000fe2000f8e0205 */
[----:B------:R-:W-:Y:S02]  /*11350*/  UIMAD.WIDE.U32 UR4, UR37, -0x33333333, URZ ;  /* 0xcccccccd250478a5 */ /* 0x000fe4000f8e003f */
[----:B------:R-:W-:Y:S01]  /*11360*/  USEL UR8, URZ, 0x1, !UP1 ;  /* 0x000000013f087887 */ /* 0x000fe2000c800000 */
[----:B------:R-:W-:Y:S01]  /*11370*/  VIADD R0, R0, -UR41 ;  /* 0x8000002900007c36 */ /* 0x000fe20008000000 */
[----:B------:R-:W-:Y:S01]  /*11380*/  PLOP3.LUT P0, PT, PT, PT, UP0, 0x80, 0x0 ;  /* 0x000000000000781c */ /* 0x000fe20003f0f008 */
[----:B------:R-:W-:Y:S02]  /*11390*/  USHF.R.U32.HI UR4, URZ, 0x2, UR5 ;  /* 0x000000023f047899 */ /* 0x000fe40008011605 */
[----:B------:R-:W-:Y:S02]  /*113a0*/  ULOP3.LUT UR36, UR36, UR8, URZ, 0x3c, !UPT ;  /* 0x0000000824247292 */ /* 0x000fe4000f8e3c3f */
[----:B------:R-:W-:-:S02]  /*113b0*/  UIMAD UR37, UR4, -0x5, UR37 ;  /* 0xfffffffb042578a4 */ /* 0x000fc4000f8e0225 */
[----:B------:R-:W-:Y:S01]  /*113c0*/  @UP2 ULOP3.LUT UR36, UR36, 0x1, UR4, 0x78, !UPT ;  /* 0x0000000124242892 */ /* 0x000fe2000f8e7804 */
[----:B------:R-:W-:-:S05]  /*113d0*/  UMOV UR40, 0xffffffff ;  /* 0xffffffff00287882 */ /* 0x000fca0000000000 */
[----:B------:R-:W-:Y:S06]  /*113e0*/  @P0 BRA `(.L_x_34) ;  /* 0x000000fc00a00947 */ /* 0x000fec0003800000 */
[----:B------:R-:W-:Y:S01]  /*113f0*/  FSETP.NEU.AND P0, PT, R16, RZ, PT ;  /* 0x000000ff1000720b */ /* 0x000fe20003f0d000 */
[----:B------:R-:W-:Y:S01]  /*11400*/  ULDC.64 UR8, c[0x0][0x5c8] ;  /* 0x0001720000087ab9 */ /* 0x000fe20000000a00 */
[----:B------:R-:W-:Y:S01]  /*11410*/  ISETP.GT.AND P3, PT, R158, RZ, PT ;  /* 0x000000ff9e00720c */ /* 0x000fe20003f64270 */
[----:B------:R-:W-:Y:S01]  /*11420*/  UIMAD UR4, UR7, UR8, URZ ;  /* 0x00000008070472a4 */ /* 0x000fe2000f8e023f */
[----:B------:R-:W-:Y:S01]  /*11430*/  IMAD.U32 R10, RZ, RZ, UR9 ;  /* 0x00000009ff0a7e24 */ /* 0x000fe2000f8e00ff */
[----:B------:R-:W-:Y:S01]  /*11440*/  BSSY B0, `(.L_x_34) ;  /* 0x0000fe2000007945 */ /* 0x000fe20003800000 */
[----:B------:R-:W-:Y:S01]  /*11450*/  IMAD.WIDE.U32 R6, R3, UR8, R6 ;  /* 0x0000000803067c25 */ /* 0x000fe2000f8e0006 */
[----:B------:R-:W-:-:S03]  /*11460*/  ISETP.GT.AND P1, PT, R0, RZ, P3 ;  /* 0x000000ff0000720c */ /* 0x000fc60001f24270 */
[----:B------:R-:W-:-:S04]  /*11470*/  IMAD R10, R3, R10, UR4 ;  /* 0x00000004030a7e24 */ /* 0x000fc8000f8e020a */
[----:B------:R-:W-:Y:S01]  /*11480*/  IMAD.IADD R10, R7, 0x1, R10 ;  /* 0x00000001070a7824 */ /* 0x000fe200078e020a */
[----:B------:R-:W-:Y:S06]  /*11490*/  @!P0 BRA `(.L_x_35) ;  /* 0x000000ac003c8947 */ /* 0x000fec0003800000 */
[----:B------:R-:W0:Y:S01]  /*114a0*/  LDC.64 R22, c[0x0][0x5b8] ;  /* 0x00016e00ff167b82 */ /* 0x000e220000000a00 */
[----:B------:R-:W2:Y:S01]  /*114b0*/  LDL.LU R11, [R1] ;  /* 0x00000000010b7983 */ /* 0x000ea20000300800 */
[----:B------:R-:W-:-:S06]  /*114c0*/  ULDC.64 UR4, c[0x0][0x5c0] ;  /* 0x0001700000047ab9 */ /* 0x000fcc0000000a00 */
[----:B------:R-:W1:Y:S08]  /*114d0*/  LDC.64 R14, c[0x0][0x5b0] ;  /* 0x00016c00ff0e7b82 */ /* 0x000e700000000a00 */
[----:B------:R-:W3:Y:S01]  /*114e0*/  LDC.64 R12, c[0x0][0x5a8] ;  /* 0x00016a00ff0c7b82 */ /* 0x000ee20000000a00 */
[C---:B0-----:R-:W-:Y:S02]  /*114f0*/  IMAD R159, R22.reuse, UR10, RZ ;  /* 0x0000000a169f7c24 */ /* 0x041fe4000f8e02ff */
[----:B------:R-:W-:-:S04]  /*11500*/  IMAD.WIDE.U32 R154, R22, UR42, R18 ;  /* 0x0000002a169a7c25 */ /* 0x000fc8000f8e0012 */
[----:B------:R-:W-:Y:S02]  /*11510*/  IMAD R159, R23, UR42, R159 ;  /* 0x0000002a179f7c24 */ /* 0x000fe4000f8e029f */
[----:B-1----:R-:W-:Y:S02]  /*11520*/  IMAD R153, R14, UR7, RZ ;  /* 0x000000070e997c24 */ /* 0x002fe4000f8e02ff */
[----:B------:R-:W-:Y:S01]  /*11530*/  IMAD.MOV.U32 R20, RZ, RZ, R154 ;  /* 0x000000ffff147224 */ /* 0x000fe200078e009a */
[----:B------:R-:W-:Y:S01]  /*11540*/  IADD3 R21, R155, R159, RZ ;  /* 0x0000009f9b157210 */ /* 0x000fe20007ffe0ff */
[C---:B------:R-:W-:Y:S02]  /*11550*/  IMAD R153, R3.reuse, R15, R153 ;  /* 0x0000000f03997224 */ /* 0x040fe400078e0299 */
[----:B------:R-:W-:-:S04]  /*11560*/  IMAD.WIDE.U32 R4, R3, R14, R20 ;  /* 0x0000000e03047225 */ /* 0x000fc800078e0014 */
[----:B------:R-:W-:Y:S01]  /*11570*/  IMAD.IADD R5, R5, 0x1, R153 ;  /* 0x0000000105057824 */ /* 0x000fe200078e0299 */
[----:B---3--:R-:W-:-:S04]  /*11580*/  LEA R8, P0, R4, R12, 0x2 ;  /* 0x0000000c04087211 */ /* 0x008fc800078010ff */
[----:B------:R-:W-:-:S05]  /*11590*/  LEA.HI.X R9, R4, R13, R5, 0x2, P0 ;  /* 0x0000000d04097211 */ /* 0x000fca00000f1405 */
[----:B------:R-:W3:Y:S01]  /*115a0*/  @P1 LDG.E.LTC128B R23, desc[UR44][R8.64] ;  /* 0x0000002c08171981 */ /* 0x000ee2000c1e1920 */
[C---:B------:R-:W-:Y:S01]  /*115b0*/  LEA R4, P0, R6.reuse, UR4, 0x2 ;  /* 0x0000000406047c11 */ /* 0x040fe2000f8010ff */
[----:B------:R-:W-:Y:S03]  /*115c0*/  BSSY B1, `(.L_x_36) ;  /* 0x0000010000017945 */ /* 0x000fe60003800000 */
[----:B------:R-:W-:Y:S02]  /*115d0*/  LEA.HI.X R5, R6, UR5, R10, 0x2, P0 ;  /* 0x0000000506057c11 */ /* 0x000fe400080f140a */
[----:B---3--:R-:W-:-:S05]  /*115e0*/  LOP3.LUT R7, R23, 0xffffe000, RZ, 0xc0, !PT ;  /* 0xffffe00017077812 */ /* 0x008fca00078ec0ff */
[----:B------:R-:W-:-:S04]  /*115f0*/  FMUL R7, R7, R16 ;  /* 0x0000001007077220 */ /* 0x000fc80000400000 */
[----:B--2---:R-:W-:-:S05]  /*11600*/  FFMA R7, R11, R2, R7 ;  /* 0x000000020b077223 */ /* 0x004fca0000000007 */
[----:B------:R-:W-:-:S05]  /*11610*/  F2FP.TF32.F32.PACK_B R7, R7 ;  /* 0x00000007ff07723e */ /* 0x000fca00024050ff */
[----:B------:R0:W-:Y:S02]  /*11620*/  @P1 STG.E desc[UR44][R4.64], R7 ;  /* 0x0000000704001986 */ /* 0x0001e4000c10192c */
[----:B0-----:R-:W-:-:S04]  /*11630*/  IMAD.WIDE.U32 R6, R3, R14, R18 ;  /* 0x0000000e03067225 */ /* 0x001fc800078e0012 */
[----:B------:R-:W-:Y:S02]  /*11640*/  IMAD.IADD R7, R153, 0x1, R7 ;  /* 0x0000000199077824 */ /* 0x000fe400078e0207 */
[----:B------:R-:W-:-:S05]  /*11650*/  IMAD.WIDE.U32 R6, R22, UR42, R6 ;  /* 0x0000002a16067c25 */ /* 0x000fca000f8e0006 */
[----:B------:R-:W-:Y:S02]  /*11660*/  IADD3 R7, R159, R7, RZ ;  /* 0x000000079f077210 */ /* 0x000fe40007ffe0ff */
[----:B------:R-:W-:-:S04]  /*11670*/  LEA R10, P0, R6, R12, 0x2 ;  /* 0x0000000c060a7211 */ /* 0x000fc800078010ff */
[----:B------:R-:W-:Y:S02]  /*11680*/  LEA.HI.X R11, R6, R13, R7, 0x2, P0 ;  /* 0x0000000d060b7211 */ /* 0x000fe400000f1407 */
[----:B------:R-:W-:-:S13]  /*11690*/  ISETP.GT.AND P0, PT, R0, 0x1, P3 ;  /* 0x000000010000780c */ /* 0x000fda0001f04270 */
[----:B------:R-:W-:Y:S05]  /*116a0*/  @!P0 BRA `(.L_x_37) ;  /* 0x0000000000048947 */ /* 0x000fea0003800000 */
[----:B------:R0:W5:Y:S02]  /*116b0*/  LDG.E.LTC128B R23, desc[UR44][R10.64+0x4] ;  /* 0x0000042c0a177981 */ /* 0x000164000c1e1920 */
.L_x_37:
[----:B------:R-:W-:Y:S05]  /*116c0*/  BSYNC B1 ;  /* 0x0000000000017941 */ /* 0x000fea0003800000 */
.L_x_36:
[----:B------:R-:W2:Y:S01]  /*116d0*/  LDL.LU R7, [R1+0x4] ;  /* 0x0000040001077983 */ /* 0x000ea20000300800 */
[----:B-----5:R-:W-:Y:S01]  /*116e0*/  LOP3.LUT R6, R23, 0xffffe000, RZ, 0xc0, !PT ;  /* 0xffffe00017067812 */ /* 0x020fe200078ec0ff */
[C---:B------:R-:W-:Y:S01]  /*116f0*/  IMAD.SHL.U32 R156, R14.reuse, 0x8, RZ ;  /* 0x000000080e9c7824 */ /* 0x040fe200078e00ff */
[----:B------:R-:W-:Y:S01]  /*11700*/  SHF.L.U64.HI R157, R14, 0x3, R15 ;  /* 0x000000030e9d7819 */ /* 0x000fe2000001020f */
[----:B------:R-:W3:Y:S02]  /*11710*/  LDL.LU R160, [R1+0x8] ;  /* 0x0000080001a07983 */ /* 0x000ee40000300800 */
[----:B------:R-:W-:-:S04]  /*11720*/  FMUL R6, R6, R16 ;  /* 0x0000001006067220 */ /* 0x000fc80000400000 */
[----:B--2---:R-:W-:-:S05]  /*11730*/  FFMA R6, R7, R2, R6 ;  /* 0x0000000207067223 */ /* 0x004fca0000000006 */
[----:B------:R-:W-:-:S05]  /*11740*/  F2FP.TF32.F32.PACK_B R6, R6 ;  /* 0x00000006ff06723e */ /* 0x000fca00024050ff */
[----:B------:R1:W-:Y:S01]  /*11750*/  @P0 STG.E desc[UR44][R4.64+0x4], R6 ;  /* 0x0000040604000986 */ /* 0x0003e2000c10192c */
[----:B------:R-:W-:-:S04]  /*11760*/  ISETP.GT.AND P0, PT, R158, 0x8, PT ;  /* 0x000000089e00780c */ /* 0x000fc80003f04270 */
[----:B------:R-:W-:Y:S01]  /*11770*/  ISETP.GT.AND P1, PT, R0, RZ, P0 ;  /* 0x000000ff0000720c */ /* 0x000fe20000724270 */
[----:B-1----:R-:W-:-:S04]  /*11780*/  IMAD.WIDE.U32 R6, R3, R14, R156 ;  /* 0x0000000e03067225 */ /* 0x002fc800078e009c */
[----:B------:R-:W-:Y:S01]  /*11790*/  IMAD.IADD R153, R153, 0x1, R7 ;  /* 0x0000000199997824 */ /* 0x000fe200078e0207 */
[----:B------:R-:W-:-:S05]  /*117a0*/  IADD3 R7, P2, R154, R6, RZ ;  /* 0x000000069a077210 */ /* 0x000fca0007f5e0ff */
[----:B------:R-:W-:Y:S01]  /*117b0*/  IMAD.X R9, R153, 0x1, R21, P2 ;  /* 0x0000000199097824 */ /* 0x000fe200010e0615 */
[----:B------:R-:W-:-:S04]  /*117c0*/  LEA R8, P2, R7, R12, 0x2 ;  /* 0x0000000c07087211 */ /* 0x000fc800078410ff */
[----:B------:R-:W-:-:S05]  /*117d0*/  LEA.HI.X R9, R7, R13, R9, 0x2, P2 ;  /* 0x0000000d07097211 */ /* 0x000fca00010f1409 */
[----:B------:R1:W2:Y:S01]  /*117e0*/  @P1 LDG.E.LTC128B R23, desc[UR44][R8.64] ;  /* 0x0000002c08171981 */ /* 0x0002a2000c1e1920 */
[----:B------:R-:W-:Y:S01]  /*117f0*/  IADD3 R6, P2, R18, R6, RZ ;  /* 0x0000000612067210 */ /* 0x000fe20007f5e0ff */
[----:B------:R-:W-:Y:S01]  /*11800*/  IMAD.U32 R161, RZ, RZ, UR8 ;  /* 0x00000008ffa17e24 */ /* 0x000fe2000f8e00ff */
[----:B------:R-:W-:Y:S01]  /*11810*/  ISETP.GT.AND P4, PT, R0, 0x1, P0 ;  /* 0x000000010000780c */ /* 0x000fe20000784270 */
[----:B------:R-:W-:Y:S01]  /*11820*/  BSSY B1, `(.L_x_38) ;  /* 0x0000013000017945 */ /* 0x000fe20003800000 */
[----:B------:R-:W-:Y:S01]  /*11830*/  IADD3.X R7, R19, R153, RZ, P2, !PT ;  /* 0x0000009913077210 */ /* 0x000fe200017fe4ff */
[----:B------:R-:W-:Y:S02]  /*11840*/  IMAD.SHL.U32 R161, R161, 0x20, RZ ;  /* 0x00000020a1a17824 */ /* 0x000fe400078e00ff */
[----:B------:R-:W-:-:S04]  /*11850*/  IMAD.WIDE.U32 R6, R22, UR42, R6 ;  /* 0x0000002a16067c25 */ /* 0x000fc8000f8e0006 */
[----:B------:R-:W-:Y:S01]  /*11860*/  IMAD.IADD R7, R159, 0x1, R7 ;  /* 0x000000019f077824 */ /* 0x000fe200078e0207 */
[----:B-1----:R-:W-:-:S04]  /*11870*/  LEA R8, P2, R6, R12, 0x2 ;  /* 0x0000000c06087211 */ /* 0x002fc800078410ff */
[----:B------:R-:W-:Y:S02]  /*11880*/  LEA.HI.X R9, R6, R13, R7, 0x2, P2 ;  /* 0x0000000d06097211 */ /* 0x000fe400010f1407 */
[----:B------:R-:W-:Y:S02]  /*11890*/  MOV R6, UR8 ;  /* 0x0000000800067c02 */ /* 0x000fe40008000f00 */
[----:B--2---:R-:W-:-:S05]  /*118a0*/  LOP3.LUT R153, R23, 0xffffe000, RZ, 0xc0, !PT ;  /* 0xffffe00017997812 */ /* 0x004fca00078ec0ff */
[----:B------:R-:W-:-:S04]  /*118b0*/  FMUL R153, R153, R16 ;  /* 0x0000001099997220 */ /* 0x000fc80000400000 */
[----:B---3--:R-:W-:Y:S01]  /*118c0*/  FFMA R153, R160, R2, R153 ;  /* 0x00000002a0997223 */ /* 0x008fe20000000099 */
[----:B------:R-:W-:-:S04]  /*118d0*/  IMAD.U32 R160, RZ, RZ, UR9 ;  /* 0x00000009ffa07e24 */ /* 0x000fc8000f8e00ff */
[----:B------:R-:W-:Y:S02]  /*118e0*/  F2FP.TF32.F32.PACK_B R153, R153 ;  /* 0x00000099ff99723e */ /* 0x000fe400024050ff */
[----:B------:R-:W-:Y:S02]  /*118f0*/  SHF.L.U64.HI R160, R6, 0x5, R160 ;  /* 0x0000000506a07819 */ /* 0x000fe400000102a0 */
[----:B------:R-:W-:-:S05]  /*11900*/  IADD3 R6, P2, R161, R4, RZ ;  /* 0x00000004a1067210 */ /* 0x000fca0007f5e0ff */
[----:B------:R-:W-:-:S05]  /*11910*/  IMAD.X R7, R160, 0x1, R5, P2 ;  /* 0x00000001a0077824 */ /* 0x000fca00010e0605 */
[----:B------:R1:W-:Y:S01]  /*11920*/  @P1 STG.E desc[UR44][R6.64], R153 ;  /* 0x0000009906001986 */ /* 0x0003e2000c10192c */
[----:B------:R-:W-:Y:S05]  /*11930*/  @!P4 BRA `(.L_x_39) ;  /* 0x000000000004c947 */ /* 0x000fea0003800000 */
[----:B------:R2:W5:Y:S02]  /*11940*/  LDG.E.LTC128B R23, desc[UR44][R8.64+0x4] ;  /* 0x0000042c08177981 */ /* 0x000564000c1e1920 */
.L_x_39:
[----:B------:R-:W-:Y:S05]  /*11950*/  BSYNC B1 ;  /* 0x0000000000017941 */ /* 0x000fea0003800000 */
.L_x_38:
[----:B------:R-:W3:Y:S01]  /*11960*/  LDL.LU R162, [R1+0xc] ;  /* 0x00000c0001a27983 */ /* 0x000ee20000300800 */
[----:B-1---5:R-:W-:Y:S01]  /*11970*/  LOP3.LUT R153, R23, 0xffffe000, RZ, 0xc0, !PT ;  /* 0xffffe00017997812 */ /* 0x022fe200078ec0ff */
[----:B------:R-:W-:Y:S01]  /*11980*/  BSSY B1, `(.L_x_40) ;  /* 0x0000009000017945 */ /* 0x000fe20003800000 */
[----:B------:R-:W-:-:S03]  /*11990*/  ISETP.GT.AND P1, PT, R0, 0x8, P3 ;  /* 0x000000080000780c */ /* 0x000fc60001f24270 */
[----:B------:R-:W-:-:S04]  /*119a0*/  FMUL R153, R153, R16 ;  /* 0x0000001099997220 */ /* 0x000fc80000400000 */
[----:B---3--:R-:W-:-:S05]  /*119b0*/  FFMA R153, R162, R2, R153 ;  /* 0x00000002a2997223 */ /* 0x008fca0000000099 */
[----:B------:R-:W-:-:S05]  /*119c0*/  F2FP.TF32.F32.PACK_B R153, R153 ;  /* 0x00000099ff99723e */ /* 0x000fca00024050ff */
[----:B------:R1:W-:Y:S02]  /*119d0*/  @P4 STG.E desc[UR44][R6.64+0x4], R153 ;  /* 0x0000049906004986 */ /* 0x0003e4000c10192c */
[----:B-1----:R-:W-:Y:S01]  /*119e0*/  IMAD.MOV.U32 R153, RZ, RZ, R23 ;  /* 0x000000ffff997224 */ /* 0x002fe200078e0017 */
[----:B------:R-:W-:Y:S06]  /*119f0*/  @!P1 BRA `(.L_x_41) ;  /* 0x0000000000049947 */ /* 0x000fec0003800000 */
[----:B------:R1:W5:Y:S02]  /*11a00*/  LDG.E.LTC128B R153, desc[UR44][R10.64+0x20] ;  /* 0x0000202c0a997981 */ /* 0x000364000c1e1920 */
.L_x_41:
[----:B------:R-:W-:Y:S05]  /*11a10*/  BSYNC B1 ;  /* 0x0000000000017941 */ /* 0x000fea0003800000 */
.L_x_40:
[----:B------:R-:W3:Y:S01]  /*11a20*/  LDL.LU R162, [R1+0x10] ;  /* 0x0000100001a27983 */ /* 0x000ee20000300800 */
[----:B-----5:R-:W-:Y:S01]  /*11a30*/  LOP3.LUT R23, R153, 0xffffe000, RZ, 0xc0, !PT ;  /* 0xffffe00099177812 */ /* 0x020fe200078ec0ff */
[----:B------:R-:W-:Y:S01]  /*11a40*/  BSSY B1, `(.L_x_42) ;  /* 0x0000008000017945 */ /* 0x000fe20003800000 */
[----:B------:R-:W-:-:S03]  /*11a50*/  ISETP.GT.AND P2, PT, R0, 0x9, P3 ;  /* 0x000000090000780c */ /* 0x000fc60001f44270 */
[----:B------:R-:W-:-:S04]  /*11a60*/  FMUL R23, R23, R16 ;  /* 0x0000001017177220 */ /* 0x000fc80000400000 */
[----:B---3--:R-:W-:-:S05]  /*11a70*/  FFMA R23, R162, R2, R23 ;  /* 0x00000002a2177223 */ /* 0x008fca0000000017 */
[----:B------:R-:W-:-:S05]  /*11a80*/  F2FP.TF32.F32.PACK_B R23, R23 ;  /* 0x00000017ff17723e */ /* 0x000fca00024050ff */
[----:B------:R3:W-:Y:S01]  /*11a90*/  @P1 STG.E desc[UR44][R4.64+0x20], R23 ;  /* 0x0000201704001986 */ /* 0x0007e2000c10192c */
[----:B------:R-:W-:Y:S05]  /*11aa0*/  @!P2 BRA `(.L_x_43) ;  /* 0x000000000004a947 */ /* 0x000fea0003800000 */
[----:B------:R4:W5:Y:S02]  /*11ab0*/  LDG.E.LTC128B R153, desc[UR44][R10.64+0x24] ;  /* 0x0000242c0a997981 */ /* 0x000964000c1e1920 */
.L_x_43:
[----:B------:R-:W-:Y:S05]  /*11ac0*/  BSYNC B1 ;  /* 0x0000000000017941 */ /* 0x000fea0003800000 */
.L_x_42:
[----:B------:R-:W2:Y:S01]  /*11ad0*/  LDL.LU R162, [R1+0x14] ;  /* 0x0000140001a27983 */ /* 0x000ea20000300800 */
[----:B---3-5:R-:W-:Y:S01]  /*11ae0*/  LOP3.LUT R23, R153, 0xffffe000, RZ, 0xc0, !PT ;  /* 0xffffe00099177812 */ /* 0x028fe200078ec0ff */
[----:B------:R-:W-:Y:S01]  /*11af0*/  BSSY B1, `(.L_x_44) ;  /* 0x0000008000017945 */ /* 0x000fe20003800000 */
[----:B------:R-:W-:-:S03]  /*11b00*/  ISETP.GT.AND P1, PT, R0, 0x8, P0 ;  /* 0x000000080000780c */ /* 0x000fc60000724270 */
[----:B------:R-:W-:-:S04]  /*11b10*/  FMUL R23, R23, R16 ;  /* 0x0000001017177220 */ /* 0x000fc80000400000 */
[----:B--2---:R-:W-:-:S05]  /*11b20*/  FFMA R23, R162, R2, R23 ;  /* 0x00000002a2177223 */ /* 0x004fca0000000017 */
[----:B------:R-:W-:-:S05]  /*11b30*/  F2FP.TF32.F32.PACK_B R23, R23 ;  /* 0x00000017ff17723e */ /* 0x000fca00024050ff */
[----:B------:R2:W-:Y:S01]  /*11b40*/  @P2 STG.E desc[UR44][R4.64+0x24], R23 ;  /* 0x0000241704002986 */ /* 0x0005e2000c10192c */
[----:B------:R-:W-:Y:S05]  /*11b50*/  @!P1 BRA `(.L_x_45) ;  /* 0x0000000000049947 */ /* 0x000fea0003800000 */
[----:B------:R3:W5:Y:S02]  /*11b60*/  LDG.E.LTC128B R153, desc[UR44][R8.64+0x20] ;  /* 0x0000202c08997981 */ /* 0x000764000c1e1920 */
.L_x_45:
[----:B------:R-:W-:Y:S05]  /*11b70*/  BSYNC B1 ;  /* 0x0000000000017941 */ /* 0x000fea0003800000 */
.L_x_44:
[----:B------:R-:W4:Y:S01]  /*11b80*/  LDL.LU R162, [R1+0x18] ;  /* 0x0000180001a27983 */ /* 0x000f220000300800 */
[----:B--2--5:R-:W-:Y:S01]  /*11b90*/  LOP3.LUT R23, R153, 0xffffe000, RZ, 0xc0, !PT ;  /* 0xffffe00099177812 */ /* 0x024fe200078ec0ff */
[----:B------:R-:W-:Y:S01]  /*11ba0*/  BSSY B1, `(.L_x_46) ;  /* 0x0000008000017945 */ /* 0x000fe20003800000 */
[----:B------:R-:W-:-:S03]  /*11bb0*/  ISETP.GT.AND P2, PT, R0, 0x9, P0 ;  /* 0x000000090000780c */ /* 0x000fc60000744270 */
[----:B------:R-:W-:-:S04]  /*11bc0*/  FMUL R23, R23, R16 ;  /* 0x0000001017177220 */ /* 0x000fc80000400000 */
[----:B----4-:R-:W-:-:S05]  /*11bd0*/  FFMA R23, R162, R2, R23 ;  /* 0x00000002a2177223 */ /* 0x010fca0000000017 */
[----:B------:R-:W-:-:S05]  /*11be0*/  F2FP.TF32.F32.PACK_B R23, R23 ;  /* 0x00000017ff17723e */ /* 0x000fca00024050ff */
[----:B------:R2:W-:Y:S01]  /*11bf0*/  @P1 STG.E desc[UR44][R6.64+0x20], R23 ;  /* 0x0000201706001986 */ /* 0x0005e2000c10192c */
[----:B------:R-:W-:Y:S05]  /*11c00*/  @!P2 BRA `(.L_x_47) ;  /* 0x000000000004a947 */ /* 0x000fea0003800000 */
[----:B------:R4:W5:Y:S02]  /*11c10*/  LDG.E.LTC128B R153, desc[UR44][R8.64+0x24] ;  /* 0x0000242c08997981 */ /* 0x000964000c1e1920 */
.L_x_47:
[----:B------:R-:W-:Y:S05]  /*11c20*/  BSYNC B1 ;  /* 0x0000000000017941 */ /* 0x000fea0003800000 */
.L_x_46:
[----:B------:R-:W3:Y:S01]  /*11c30*/  LDL.LU R162, [R1+0x1c] ;  /* 0x00001c0001a27983 */ /* 0x000ee20000300800 */
[----:B--2--5:R-:W-:Y:S01]  /*11c40*/  LOP3.LUT R23, R153, 0xffffe000, RZ, 0xc0, !PT ;  /* 0xffffe00099177812 */ /* 0x024fe200078ec0ff */
        /* <DEDUP_REMOVED lines=8> */
.L_x_49:
[----:B------:R-:W-:Y:S05]  /*11cd0*/  BSYNC B1 ;  /* 0x0000000000017941 */ /* 0x000fea0003800000 */
.L_x_48:
        /* <DEDUP_REMOVED lines=10> */
.L_x_51:
[----:B------:R-:W-:Y:S05]  /*11d80*/  BSYNC B1 ;  /* 0x0000000000017941 */ /* 0x000fea0003800000 */
.L_x_50:
        /* <DEDUP_REMOVED lines=10> */
.L_x_53:
[----:B------:R-:W-:Y:S05]  /*11e30*/  BSYNC B1 ;  /* 0x0000000000017941 */ /* 0x000fea0003800000 */
.L_x_52:
        /* <DEDUP_REMOVED lines=10> */
.L_x_55:
[----:B------:R-:W-:Y:S05]  /*11ee0*/  BSYNC B1 ;  /* 0x0000000000017941 */ /* 0x000fea0003800000 */
.L_x_54:
        /* <DEDUP_REMOVED lines=10> */
.L_x_57:
[----:B------:R-:W-:Y:S05]  /*11f90*/  BSYNC B1 ;  /* 0x0000000000017941 */ /* 0x000fea0003800000 */
.L_x_56:
        /* <DEDUP_REMOVED lines=10> */
.L_x_59:
[----:B------:R-:W-:Y:S05]  /*12040*/  BSYNC B1 ;  /* 0x0000000000017941 */ /* 0x000fea0003800000 */
.L_x_58:
        /* <DEDUP_REMOVED lines=10> */
.L_x_61:
[----:B------:R-:W-:Y:S05]  /*120f0*/  BSYNC B1 ;  /* 0x0000000000017941 */ /* 0x000fea0003800000 */
.L_x_60:
        /* <DEDUP_REMOVED lines=10> */
.L_x_63:
[----:B------:R-:W-:Y:S05]  /*121a0*/  BSYNC B1 ;  /* 0x0000000000017941 */ /* 0x000fea0003800000 */
.L_x_62:
        /* <DEDUP_REMOVED lines=10> */
.L_x_65:
[----:B------:R-:W-:Y:S05]  /*12250*/  BSYNC B1 ;  /* 0x0000000000017941 */ /* 0x000fea0003800000 */
.L_x_64:
        /* <DEDUP_REMOVED lines=10> */
.L_x_67:
[----:B------:R-:W-:Y:S05]  /*12300*/  BSYNC B1 ;  /* 0x0000000000017941 */ /* 0x000fea0003800000 */
.L_x_66:
        /* <DEDUP_REMOVED lines=10> */
.L_x_69:
[----:B------:R-:W-:Y:S05]  /*123b0*/  BSYNC B1 ;  /* 0x0000000000017941 */ /* 0x000fea0003800000 */
.L_x_68:
        /* <DEDUP_REMOVED lines=10> */
.L_x_71:
[----:B------:R-:W-:Y:S05]  /*12460*/  BSYNC B1 ;  /* 0x0000000000017941 */ /* 0x000fea0003800000 */
.L_x_70:
        /* <DEDUP_REMOVED lines=10> */
.L_x_73:
[----:B------:R-:W-:Y:S05]  /*12510*/  BSYNC B1 ;  /* 0x0000000000017941 */ /* 0x000fea0003800000 */
.L_x_72:
        /* <DEDUP_REMOVED lines=10> */
.L_x_75:
[----:B------:R-:W-:Y:S05]  /*125c0*/  BSYNC B1 ;  /* 0x0000000000017941 */ /* 0x000fea0003800000 */
.L_x_74:
        /* <DEDUP_REMOVED lines=10> */
.L_x_77:
[----:B------:R-:W-:Y:S05]  /*12670*/  BSYNC B1 ;  /* 0x0000000000017941 */ /* 0x000fea0003800000 */
.L_x_76:
        /* <DEDUP_REMOVED lines=10> */
.L_x_79:
[----:B------:R-:W-:Y:S05]  /*12720*/  BSYNC B1 ;  /* 0x0000000000017941 */ /* 0x000fea0003800000 */
.L_x_78:
        /* <DEDUP_REMOVED lines=10> */
.L_x_81:
[----:B------:R-:W-:Y:S05]  /*127d0*/  BSYNC B1 ;  /* 0x0000000000017941 */ /* 0x000fea0003800000 */
.L_x_80:
        /* <DEDUP_REMOVED lines=10> */
.L_x_83:
[----:B------:R-:W-:Y:S05]  /*12880*/  BSYNC B1 ;  /* 0x0000000000017941 */ /* 0x000fea0003800000 */
.L_x_82:
        /* <DEDUP_REMOVED lines=10> */
.L_x_85:
[----:B------:R-:W-:Y:S05]  /*12930*/  BSYNC B1 ;  /* 0x0000000000017941 */ /* 0x000fea0003800000 */
.L_x_84:
        /* <DEDUP_REMOVED lines=10> */
.L_x_87:
[----:B------:R-:W-:Y:S05]  /*129e0*/  BSYNC B1 ;  /* 0x0000000000017941 */ /* 0x000fea0003800000 */
.L_x_86:
        /* <DEDUP_REMOVED lines=10> */
.L_x_89:
[----:B------:R-:W-:Y:S05]  /*12a90*/  BSYNC B1 ;  /* 0x0000000000017941 */ /* 0x000fea0003800000 */
.L_x_88:
        /* <DEDUP_REMOVED lines=10> */
.L_x_91:
[----:B------:R-:W-:Y:S05]  /*12b40*/  BSYNC B1 ;  /* 0x0000000000017941 */ /* 0x000fea0003800000 */
.L_x_90:
        /* <DEDUP_REMOVED lines=10> */
.L_x_93:
[----:B------:R-:W-:Y:S05]  /*12bf0*/  BSYNC B1 ;  /* 0x0000000000017941 */ /* 0x000fea0003800000 */
.L_x_92:
        /* <DEDUP_REMOVED lines=10> */
.L_x_95:
[----:B------:R-:W-:Y:S05]  /*12ca0*/  BSYNC B1 ;  /* 0x0000000000017941 */ /* 0x000fea0003800000 */
.L_x_94:
        /* <DEDUP_REMOVED lines=10> */
.L_x_97:
[----:B------:R-:W-:Y:S05]  /*12d50*/  BSYNC B1 ;  /* 0x0000000000017941 */ /* 0x000fea0003800000 */
.L_x_96:
        /* <DEDUP_REMOVED lines=10> */
.L_x_99:
[----:B------:R-:W-:Y:S05]  /*12e00*/  BSYNC B1 ;  /* 0x0000000000017941 */ /* 0x000fea0003800000 */
.L_x_98:
        /* <DEDUP_REMOVED lines=10> */
.L_x_101:
[----:B------:R-:W-:Y:S05]  /*12eb0*/  BSYNC B1 ;  /* 0x0000000000017941 */ /* 0x000fea0003800000 */
.L_x_100:
        /* <DEDUP_REMOVED lines=10> */
.L_x_103:
[----:B------:R-:W-:Y:S05]  /*12f60*/  BSYNC B1 ;  /* 0x0000000000017941 */ /* 0x000fea0003800000 */
.L_x_102:
        /* <DEDUP_REMOVED lines=10> */
.L_x_105:
[----:B------:R-:W-:Y:S05]  /*13010*/  BSYNC B1 ;  /* 0x0000000000017941 */ /* 0x000fea0003800000 */
.L_x_104:
        /* <DEDUP_REMOVED lines=10> */
.L_x_107:
[----:B------:R-:W-:Y:S05]  /*130c0*/  BSYNC B1 ;  /* 0x0000000000017941 */ /* 0x000fea0003800000 */
.L_x_106:
        /* <DEDUP_REMOVED lines=10> */
.L_x_109:
[----:B------:R-:W-:Y:S05]  /*13170*/  BSYNC B1 ;  /* 0x0000000000017941 */ /* 0x000fea0003800000 */
.L_x_108:
        /* <DEDUP_REMOVED lines=10> */
.L_x_111:
[----:B------:R-:W-:Y:S05]  /*13220*/  BSYNC B1 ;  /* 0x0000000000017941 */ /* 0x000fea0003800000 */
.L_x_110:
        /* <DEDUP_REMOVED lines=10> */
.L_x_113:
[----:B------:R-:W-:Y:S05]  /*132d0*/  BSYNC B1 ;  /* 0x0000000000017941 */ /* 0x000fea0003800000 */
.L_x_112:
        /* <DEDUP_REMOVED lines=10> */
.L_x_115:
[----:B------:R-:W-:Y:S05]  /*13380*/  BSYNC B1 ;  /* 0x0000000000017941 */ /* 0x000fea0003800000 */
.L_x_114:
        /* <DEDUP_REMOVED lines=10> */
.L_x_117:
[----:B------:R-:W-:Y:S05]  /*13430*/  BSYNC B1 ;  /* 0x0000000000017941 */ /* 0x000fea0003800000 */
.L_x_116:
        /* <DEDUP_REMOVED lines=10> */
.L_x_119:
[----:B------:R-:W-:Y:S05]  /*134e0*/  BSYNC B1 ;  /* 0x0000000000017941 */ /* 0x000fea0003800000 */
.L_x_118:
        /* <DEDUP_REMOVED lines=10> */
.L_x_121:
[----:B------:R-:W-:Y:S05]  /*13590*/  BSYNC B1 ;  /* 0x0000000000017941 */ /* 0x000fea0003800000 */
.L_x_120:
        /* <DEDUP_REMOVED lines=10> */
.L_x_123:
[----:B------:R-:W-:Y:S05]  /*13640*/  BSYNC B1 ;  /* 0x0000000000017941 */ /* 0x000fea0003800000 */
.L_x_122:
        /* <DEDUP_REMOVED lines=10> */
.L_x_125:
[----:B------:R-:W-:Y:S05]  /*136f0*/  BSYNC B1 ;  /* 0x0000000000017941 */ /* 0x000fea0003800000 */
.L_x_124:
        /* <DEDUP_REMOVED lines=10> */
.L_x_127:
[----:B------:R-:W-:Y:S05]  /*137a0*/  BSYNC B1 ;  /* 0x0000000000017941 */ /* 0x000fea0003800000 */
.L_x_126:
        /* <DEDUP_REMOVED lines=10> */
.L_x_129:
[----:B------:R-:W-:Y:S05]  /*13850*/  BSYNC B1 ;  /* 0x0000000000017941 */ /* 0x000fea0003800000 */
.L_x_128:
        /* <DEDUP_REMOVED lines=10> */
.L_x_131:
[----:B------:R-:W-:Y:S05]  /*13900*/  BSYNC B1 ;  /* 0x0000000000017941 */ /* 0x000fea0003800000 */
.L_x_130:
        /* <DEDUP_REMOVED lines=10> */
.L_x_133:
[----:B------:R-:W-:Y:S05]  /*139b0*/  BSYNC B1 ;  /* 0x0000000000017941 */ /* 0x000fea0003800000 */
.L_x_132:
        /* <DEDUP_REMOVED lines=10> */
.L_x_135:
[----:B------:R-:W-:Y:S05]  /*13a60*/  BSYNC B1 ;  /* 0x0000000000017941 */ /* 0x000fea0003800000 */
.L_x_134:
        /* <DEDUP_REMOVED lines=10> */
.L_x_137:
[----:B------:R-:W-:Y:S05]  /*13b10*/  BSYNC B1 ;  /* 0x0000000000017941 */ /* 0x000fea0003800000 */
.L_x_136:
        /* <DEDUP_REMOVED lines=10> */
.L_x_139:
[----:B------:R-:W-:Y:S05]  /*13bc0*/  BSYNC B1 ;  /* 0x0000000000017941 */ /* 0x000fea0003800000 */
.L_x_138:
        /* <DEDUP_REMOVED lines=10> */
.L_x_141:
[----:B------:R-:W-:Y:S05]  /*13c70*/  BSYNC B1 ;  /* 0x0000000000017941 */ /* 0x000fea0003800000 */
.L_x_140:
        /* <DEDUP_REMOVED lines=10> */
.L_x_143:
[----:B------:R-:W-:Y:S05]  /*13d20*/  BSYNC B1 ;  /* 0x0000000000017941 */ /* 0x000fea0003800000 */
.L_x_142:
        /* <DEDUP_REMOVED lines=10> */
.L_x_145:
[----:B------:R-:W-:Y:S05]  /*13dd0*/  BSYNC B1 ;  /* 0x0000000000017941 */ /* 0x000fea0003800000 */
.L_x_144:
        /* <DEDUP_REMOVED lines=10> */
.L_x_147:
[----:B------:R-:W-:Y:S05]  /*13e80*/  BSYNC B1 ;  /* 0x0000000000017941 */ /* 0x000fea0003800000 */
.L_x_146:
        /* <DEDUP_REMOVED lines=10> */
.L_x_149:
[----:B------:R-:W-:Y:S05]  /*13f30*/  BSYNC B1 ;  /* 0x0000000000017941 */ /* 0x000fea0003800000 */
.L_x_148:
        /* <DEDUP_REMOVED lines=10> */
.L_x_151:
[----:B------:R-:W-:Y:S05]  /*13fe0*/  BSYNC B1 ;  /* 0x0000000000017941 */ /* 0x000fea0003800000 */
.L_x_150:
        /* <DEDUP_REMOVED lines=10> */
.L_x_153:
[----:B------:R-:W-:Y:S05]  /*14090*/  BSYNC B1 ;  /* 0x0000000000017941 */ /* 0x000fea0003800000 */
.L_x_152:
        /* <DEDUP_REMOVED lines=10> */
.L_x_155:
[----:B------:R-:W-:Y:S05]  /*14140*/  BSYNC B1 ;  /* 0x0000000000017941 */ /* 0x000fea0003800000 */
.L_x_154:
        /* <DEDUP_REMOVED lines=10> */
.L_x_157:
[----:B------:R-:W-:Y:S05]  /*141f0*/  BSYNC B1 ;  /* 0x0000000000017941 */ /* 0x000fea0003800000 */
.L_x_156:
        /* <DEDUP_REMOVED lines=10> */
.L_x_159:
[----:B------:R-:W-:Y:S05]  /*142a0*/  BSYNC B1 ;  /* 0x0000000000017941 */ /* 0x000fea0003800000 */
.L_x_158:
        /* <DEDUP_REMOVED lines=10> */
.L_x_161:
[----:B------:R-:W-:Y:S05]  /*14350*/  BSYNC B1 ;  /* 0x0000000000017941 */ /* 0x000fea0003800000 */
.L_x_160:
        /* <DEDUP_REMOVED lines=10> */
.L_x_163:
[----:B------:R-:W-:Y:S05]  /*14400*/  BSYNC B1 ;  /* 0x0000000000017941 */ /* 0x000fea0003800000 */
.L_x_162:
        /* <DEDUP_REMOVED lines=10> */
.L_x_165:
[----:B------:R-:W-:Y:S05]  /*144b0*/  BSYNC B1 ;  /* 0x0000000000017941 */ /* 0x000fea0003800000 */
.L_x_164:
        /* <DEDUP_REMOVED lines=10> */
.L_x_167:
[----:B------:R-:W-:Y:S05]  /*14560*/  BSYNC B1 ;  /* 0x0000000000017941 */ /* 0x000fea0003800000 */
.L_x_166:
        /* <DEDUP_REMOVED lines=10> */
.L_x_169:
[----:B------:R-:W-:Y:S05]  /*14610*/  BSYNC B1 ;  /* 0x0000000000017941 */ /* 0x000fea0003800000 */
.L_x_168:
        /* <DEDUP_REMOVED lines=10> */
.L_x_171:
[----:B------:R-:W-:Y:S05]  /*146c0*/  BSYNC B1 ;  /* 0x0000000000017941 */ /* 0x000fea0003800000 */
.L_x_170:
        /* <DEDUP_REMOVED lines=10> */
.L_x_173:
[----:B------:R-:W-:Y:S05]  /*14770*/  BSYNC B1 ;  /* 0x0000000000017941 */ /* 0x000fea0003800000 */
.L_x_172:
        /* <DEDUP_REMOVED lines=10> */
.L_x_175:
[----:B------:R-:W-:Y:S05]  /*14820*/  BSYNC B1 ;  /* 0x0000000000017941 */ /* 0x000fea0003800000 */
.L_x_174:
        /* <DEDUP_REMOVED lines=10> */
.L_x_177:
[----:B------:R-:W-:Y:S05]  /*148d0*/  BSYNC B1 ;  /* 0x0000000000017941 */ /* 0x000fea0003800000 */
.L_x_176:
        /* <DEDUP_REMOVED lines=10> */
.L_x_179:
[----:B------:R-:W-:Y:S05]  /*14980*/  BSYNC B1 ;  /* 0x0000000000017941 */ /* 0x000fea0003800000 */
.L_x_178:
        /* <DEDUP_REMOVED lines=10> */
.L_x_181:
[----:B------:R-:W-:Y:S05]  /*14a30*/  BSYNC B1 ;  /* 0x0000000000017941 */ /* 0x000fea0003800000 */
.L_x_180:
        /* <DEDUP_REMOVED lines=10> */
.L_x_183:
[----:B------:R-:W-:Y:S05]  /*14ae0*/  BSYNC B1 ;  /* 0x0000000000017941 */ /* 0x000fea0003800000 */
.L_x_182:
        /* <DEDUP_REMOVED lines=10> */
.L_x_185:
[----:B------:R-:W-:Y:S05]  /*14b90*/  BSYNC B1 ;  /* 0x0000000000017941 */ /* 0x000fea0003800000 */
.L_x_184:
        /* <DEDUP_REMOVED lines=10> */
.L_x_187:
[----:B------:R-:W-:Y:S05]  /*14c40*/  BSYNC B1 ;  /* 0x0000000000017941 */ /* 0x000fea0003800000 */
.L_x_186:
        /* <DEDUP_REMOVED lines=10> */
.L_x_189:
[----:B------:R-:W-:Y:S05]  /*14cf0*/  BSYNC B1 ;  /* 0x0000000000017941 */ /* 0x000fea0003800000 */
.L_x_188:
        /* <DEDUP_REMOVED lines=10> */
.L_x_191:
[----:B------:R-:W-:Y:S05]  /*14da0*/  BSYNC B1 ;  /* 0x0000000000017941 */ /* 0x000fea0003800000 */
.L_x_190:
        /* <DEDUP_REMOVED lines=10> */
.L_x_193:
[----:B------:R-:W-:Y:S05]  /*14e50*/  BSYNC B1 ;  /* 0x0000000000017941 */ /* 0x000fea0003800000 */
.L_x_192:
        /* <DEDUP_REMOVED lines=10> */
.L_x_195:
[----:B------:R-:W-:Y:S05]  /*14f00*/  BSYNC B1 ;  /* 0x0000000000017941 */ /* 0x000fea0003800000 */
.L_x_194:
        /* <DEDUP_REMOVED lines=10> */
.L_x_197:
[----:B------:R-:W-:Y:S05]  /*14fb0*/  BSYNC B1 ;  /* 0x0000000000017941 */ /* 0x000fea0003800000 */
.L_x_196:
        /* <DEDUP_REMOVED lines=10> */
.L_x_199:
[----:B------:R-:W-:Y:S05]  /*15060*/  BSYNC B1 ;  /* 0x0000000000017941 */ /* 0x000fea0003800000 */
.L_x_198:
        /* <DEDUP_REMOVED lines=10> */
.L_x_201:
[----:B------:R-:W-:Y:S05]  /*15110*/  BSYNC B1 ;  /* 0x0000000000017941 */ /* 0x000fea0003800000 */
.L_x_200:
        /* <DEDUP_REMOVED lines=10> */
.L_x_203:
[----:B------:R-:W-:Y:S05]  /*151c0*/  BSYNC B1 ;  /* 0x0000000000017941 */ /* 0x000fea0003800000 */
.L_x_202:
        /* <DEDUP_REMOVED lines=10> */
.L_x_205:
[----:B------:R-:W-:Y:S05]  /*15270*/  BSYNC B1 ;  /* 0x0000000000017941 */ /* 0x000fea0003800000 */
.L_x_204:
        /* <DEDUP_REMOVED lines=10> */
.L_x_207:
[----:B------:R-:W-:Y:S05]  /*15320*/  BSYNC B1 ;  /* 0x0000000000017941 */ /* 0x000fea0003800000 */
.L_x_206:
        /* <DEDUP_REMOVED lines=10> */
.L_x_209:
[----:B------:R-:W-:Y:S05]  /*153d0*/  BSYNC B1 ;  /* 0x0000000000017941 */ /* 0x000fea0003800000 */
.L_x_208:
        /* <DEDUP_REMOVED lines=10> */
.L_x_211:
[----:B------:R-:W-:Y:S05]  /*15480*/  BSYNC B1 ;  /* 0x0000000000017941 */ /* 0x000fea0003800000 */
.L_x_210:
        /* <DEDUP_REMOVED lines=10> */
.L_x_213:
[----:B------:R-:W-:Y:S05]  /*15530*/  BSYNC B1 ;  /* 0x0000000000017941 */ /* 0x000fea0003800000 */
.L_x_212:
        /* <DEDUP_REMOVED lines=10> */
.L_x_215:
[----:B------:R-:W-:Y:S05]  /*155e0*/  BSYNC B1 ;  /* 0x0000000000017941 */ /* 0x000fea0003800000 */
.L_x_214:
        /* <DEDUP_REMOVED lines=10> */
.L_x_217:
[----:B------:R-:W-:Y:S05]  /*15690*/  BSYNC B1 ;  /* 0x0000000000017941 */ /* 0x000fea0003800000 */
.L_x_216:
        /* <DEDUP_REMOVED lines=10> */
.L_x_219:
[----:B------:R-:W-:Y:S05]  /*15740*/  BSYNC B1 ;  /* 0x0000000000017941 */ /* 0x000fea0003800000 */
.L_x_218:
        /* <DEDUP_REMOVED lines=10> */
.L_x_221:
[----:B------:R-:W-:Y:S05]  /*157f0*/  BSYNC B1 ;  /* 0x0000000000017941 */ /* 0x000fea0003800000 */
.L_x_220:
        /* <DEDUP_REMOVED lines=10> */
.L_x_223:
[----:B------:R-:W-:Y:S05]  /*158a0*/  BSYNC B1 ;  /* 0x0000000000017941 */ /* 0x000fea0003800000 */
.L_x_222:
        /* <DEDUP_REMOVED lines=10> */
.L_x_225:
[----:B------:R-:W-:Y:S05]  /*15950*/  BSYNC B1 ;  /* 0x0000000000017941 */ /* 0x000fea0003800000 */
.L_x_224:
        /* <DEDUP_REMOVED lines=10> */
.L_x_227:
[----:B------:R-:W-:Y:S05]  /*15a00*/  BSYNC B1 ;  /* 0x0000000000017941 */ /* 0x000fea0003800000 */
.L_x_226:
        /* <DEDUP_REMOVED lines=10> */
.L_x_229:
[----:B------:R-:W-:Y:S05]  /*15ab0*/  BSYNC B1 ;  /* 0x0000000000017941 */ /* 0x000fea0003800000 */
.L_x_228:
        /* <DEDUP_REMOVED lines=10> */
.L_x_231:
[----:B------:R-:W-:Y:S05]  /*15b60*/  BSYNC B1 ;  /* 0x0000000000017941 */ /* 0x000fea0003800000 */
.L_x_230:
        /* <DEDUP_REMOVED lines=10> */
.L_x_233:
[----:B------:R-:W-:Y:S05]  /*15c10*/  BSYNC B1 ;  /* 0x0000000000017941 */ /* 0x000fea0003800000 */
.L_x_232:
        /* <DEDUP_REMOVED lines=10> */
.L_x_235:
[----:B------:R-:W-:Y:S05]  /*15cc0*/  BSYNC B1 ;  /* 0x0000000000017941 */ /* 0x000fea0003800000 */
.L_x_234:
        /* <DEDUP_REMOVED lines=10> */
.L_x_237:
[----:B------:R-:W-:Y:S05]  /*15d70*/  BSYNC B1 ;  /* 0x0000000000017941 */ /* 0x000fea0003800000 */
.L_x_236:
        /* <DEDUP_REMOVED lines=10> */
.L_x_239:
[----:B------:R-:W-:Y:S05]  /*15e20*/  BSYNC B1 ;  /* 0x0000000000017941 */ /* 0x000fea0003800000 */
.L_x_238:
        /* <DEDUP_REMOVED lines=10> */
.L_x_241:
[----:B------:R-:W-:Y:S05]  /*15ed0*/  BSYNC B1 ;  /* 0x0000000000017941 */ /* 0x000fea0003800000 */
.L_x_240:
        /* <DEDUP_REMOVED lines=10> */
.L_x_243:
[----:B------:R-:W-:Y:S05]  /*15f80*/  BSYNC B1 ;  /* 0x0000000000017941 */ /* 0x000fea0003800000 */
.L_x_242:
        /* <DEDUP_REMOVED lines=10> */
.L_x_245:
[----:B------:R-:W-:Y:S05]  /*16030*/  BSYNC B1 ;  /* 0x0000000000017941 */ /* 0x000fea0003800000 */
.L_x_244:
        /* <DEDUP_REMOVED lines=10> */
.L_x_247:
[----:B------:R-:W-:Y:S05]  /*160e0*/  BSYNC B1 ;  /* 0x0000000000017941 */ /* 0x000fea0003800000 */
.L_x_246:
        /* <DEDUP_REMOVED lines=10> */
.L_x_249:
[----:B------:R-:W-:Y:S05]  /*16190*/  BSYNC B1 ;  /* 0x0000000000017941 */ /* 0x000fea0003800000 */
.L_x_248:
        /* <DEDUP_REMOVED lines=10> */
.L_x_251:
[----:B------:R-:W-:Y:S05]  /*16240*/  BSYNC B1 ;  /* 0x0000000000017941 */ /* 0x000fea0003800000 */
.L_x_250:
        /* <DEDUP_REMOVED lines=10> */
.L_x_253:
[----:B------:R-:W-:Y:S05]  /*162f0*/  BSYNC B1 ;  /* 0x0000000000017941 */ /* 0x000fea0003800000 */
.L_x_252:
        /* <DEDUP_REMOVED lines=10> */
.L_x_255:
[----:B------:R-:W-:Y:S05]  /*163a0*/  BSYNC B1 ;  /* 0x0000000000017941 */ /* 0x000fea0003800000 */
.L_x_254:
        /* <DEDUP_REMOVED lines=10> */
.L_x_257:
[----:B------:R-:W-:Y:S05]  /*16450*/  BSYNC B1 ;  /* 0x0000000000017941 */ /* 0x000fea0003800000 */
.L_x_256:
        /* <DEDUP_REMOVED lines=10> */
.L_x_259:
[----:B------:R-:W-:Y:S05]  /*16500*/  BSYNC B1 ;  /* 0x0000000000017941 */ /* 0x000fea0003800000 */
.L_x_258:
        /* <DEDUP_REMOVED lines=10> */
.L_x_261:
[----:B------:R-:W-:Y:S05]  /*165b0*/  BSYNC B1 ;  /* 0x0000000000017941 */ /* 0x000fea0003800000 */
.L_x_260:
        /* <DEDUP_REMOVED lines=10> */
.L_x_263:
[----:B------:R-:W-:Y:S05]  /*16660*/  BSYNC B1 ;  /* 0x0000000000017941 */ /* 0x000fea0003800000 */
.L_x_262:
        /* <DEDUP_REMOVED lines=10> */
.L_x_265:
[----:B------:R-:W-:Y:S05]  /*16710*/  BSYNC B1 ;  /* 0x0000000000017941 */ /* 0x000fea0003800000 */
.L_x_264:
        /* <DEDUP_REMOVED lines=10> */
.L_x_267:
[----:B------:R-:W-:Y:S05]  /*167c0*/  BSYNC B1 ;  /* 0x0000000000017941 */ /* 0x000fea0003800000 */
.L_x_266:
        /* <DEDUP_REMOVED lines=10> */
.L_x_269:
[----:B------:R-:W-:Y:S05]  /*16870*/  BSYNC B1 ;  /* 0x0000000000017941 */ /* 0x000fea0003800000 */
.L_x_268:
        /* <DEDUP_REMOVED lines=10> */
.L_x_271:
[----:B------:R-:W-:Y:S05]  /*16920*/  BSYNC B1 ;  /* 0x0000000000017941 */ /* 0x000fea0003800000 */
.L_x_270:
        /* <DEDUP_REMOVED lines=10> */
.L_x_273:
[----:B------:R-:W-:Y:S05]  /*169d0*/  BSYNC B1 ;  /* 0x0000000000017941 */ /* 0x000fea0003800000 */
.L_x_272:
        /* <DEDUP_REMOVED lines=10> */
.L_x_275:
[----:B------:R-:W-:Y:S05]  /*16a80*/  BSYNC B1 ;  /* 0x0000000000017941 */ /* 0x000fea0003800000 */
.L_x_274:
        /* <DEDUP_REMOVED lines=10> */
.L_x_277:
[----:B------:R-:W-:Y:S05]  /*16b30*/  BSYNC B1 ;  /* 0x0000000000017941 */ /* 0x000fea0003800000 */
.L_x_276:
        /* <DEDUP_REMOVED lines=10> */
.L_x_279:
[----:B------:R-:W-:Y:S05]  /*16be0*/  BSYNC B1 ;  /* 0x0000000000017941 */ /* 0x000fea0003800000 */
.L_x_278:
        /* <DEDUP_REMOVED lines=10> */
.L_x_281:
[----:B------:R-:W-:Y:S05]  /*16c90*/  BSYNC B1 ;  /* 0x0000000000017941 */ /* 0x000fea0003800000 */
.L_x_280:
        /* <DEDUP_REMOVED lines=10> */
.L_x_283:
[----:B------:R-:W-:Y:S05]  /*16d40*/  BSYNC B1 ;  /* 0x0000000000017941 */ /* 0x000fea0003800000 */
.L_x_282:
[----:B01-34-:R-:W3:Y:S01]  /*16d50*/  LDL.LU R10, [R1+0x1f4] ;  /* 0x0001f400010a7983 */ /* 0x01bee20000300800 */
        /* <DEDUP_REMOVED lines=9> */
.L_x_285:
[----:B------:R-:W-:Y:S05]  /*16df0*/  BSYNC B1 ;  /* 0x0000000000017941 */ /* 0x000fea0003800000 */
.L_x_284:
[----:B------:R-:W3:Y:S01]  /*16e00*/  LDL.LU R10, [R1+0x1f8] ;  /* 0x0001f800010a7983 */ /* 0x000ee20000300800 */
[----:B0----5:R-:W-:Y:S01]  /*16e10*/  LOP3.LUT R11, R153, 0xffffe000, RZ, 0xc0, !PT ;  /* 0xffffe000990b7812 */ /* 0x021fe200078ec0ff */
[----:B------:R-:W-:Y:S01]  /*16e20*/  BSSY B1, `(.L_x_286) ;  /* 0x000000b000017945 */ /* 0x000fe20003800000 */
[----:B------:R-:W-:Y:S02]  /*16e30*/  ISETP.GT.AND P1, PT, R0, 0xf9, P0 ;  /* 0x000000f90000780c */ /* 0x000fe40000724270 */
[----:B------:R-:W-:Y:S01]  /*16e40*/  IADD3 R169, P2, R3, 0x80, RZ ;  /* 0x0000008003a97810 */ /* 0x000fe20007f5e0ff */
[----:B------:R-:W-:-:S03]  /*16e50*/  FMUL R11, R11, R16 ;  /* 0x000000100b0b7220 */ /* 0x000fc60000400000 */
[----:B------:R-:W-:Y:S01]  /*16e60*/  IADD3.X R3, RZ, UR7, RZ, P2, !PT ;  /* 0x00000007ff037c10 */ /* 0x000fe200097fe4ff */
[----:B---3--:R-:W-:-:S04]  /*16e70*/  FFMA R11, R10, R2, R11 ;  /* 0x000000020a0b7223 */ /* 0x008fc8000000000b */
[----:B------:R-:W-:Y:S01]  /*16e80*/  IMAD R10, R3, R14, RZ ;  /* 0x0000000e030a7224 */ /* 0x000fe200078e02ff */
[----:B------:R-:W-:-:S05]  /*16e90*/  F2FP.TF32.F32.PACK_B R11, R11 ;  /* 0x0000000bff0b723e */ /* 0x000fca00024050ff */
[----:B------:R0:W-:Y:S01]  /*16ea0*/  @P4 STG.E desc[UR44][R6.64+0x3e0], R11 ;  /* 0x0003e00b06004986 */ /* 0x0001e2000c10192c */
[----:B------:R-:W-:Y:S05]  /*16eb0*/  @!P1 BRA `(.L_x_287) ;  /* 0x0000000000049947 */ /* 0x000fea0003800000 */
[----:B------:R3:W5:Y:S02]  /*16ec0*/  LDG.E.LTC128B R153, desc[UR44][R8.64+0x3e4] ;  /* 0x0003e42c08997981 */ /* 0x000764000c1e1920 */
.L_x_287:
[----:B------:R-:W-:Y:S05]  /*16ed0*/  BSYNC B1 ;  /* 0x0000000000017941 */ /* 0x000fea0003800000 */
.L_x_286:
[----:B0-----:R-:W4:Y:S01]  /*16ee0*/  LDL.LU R11, [R1+0x1fc] ;  /* 0x0001fc00010b7983 */ /* 0x001f220000300800 */
[----:B-----5:R-:W-:Y:S01]  /*16ef0*/  LOP3.LUT R3, R153, 0xffffe000, RZ, 0xc0, !PT ;  /* 0xffffe00099037812 */ /* 0x020fe200078ec0ff */
[C---:B--2---:R-:W-:Y:S01]  /*16f00*/  IMAD R23, R169.reuse, R15, R10 ;  /* 0x0000000fa9177224 */ /* 0x044fe200078e020a */
[----:B------:R-:W-:Y:S01]  /*16f10*/  ISETP.GT.AND P0, PT, R158, 0x80, PT ;  /* 0x000000809e00780c */ /* 0x000fe20003f04270 */
[----:B-1-3--:R-:W-:-:S04]  /*16f20*/  IMAD.WIDE.U32 R8, R169, R14, R20 ;  /* 0x0000000ea9087225 */ /* 0x00afc800078e0014 */
[----:B------:R-:W-:Y:S01]  /*16f30*/  FMUL R3, R3, R16 ;  /* 0x0000001003037220 */ /* 0x000fe20000400000 */
[----:B------:R-:W-:Y:S01]  /*16f40*/  ISETP.GT.AND P4, PT, R0, RZ, P0 ;  /* 0x000000ff0000720c */ /* 0x000fe20000784270 */
[----:B------:R-:W-:Y:S01]  /*16f50*/  IMAD.IADD R9, R9, 0x1, R23 ;  /* 0x0000000109097824 */ /* 0x000fe200078e0217 */
[----:B------:R-:W-:Y:S01]  /*16f60*/  LEA R10, P2, R8, R12, 0x2 ;  /* 0x0000000c080a7211 */ /* 0x000fe200078410ff */
[----:B----4-:R-:W-:-:S03]  /*16f70*/  FFMA R15, R11, R2, R3 ;  /* 0x000000020b0f7223 */ /* 0x010fc60000000003 */
[----:B------:R-:W-:Y:S02]  /*16f80*/  LEA.HI.X R11, R8, R13, R9, 0x2, P2 ;  /* 0x0000000d080b7211 */ /* 0x000fe400010f1409 */
[----:B------:R-:W-:-:S05]  /*16f90*/  F2FP.TF32.F32.PACK_B R15, R15 ;  /* 0x0000000fff0f723e */ /* 0x000fca00024050ff */
[----:B------:R0:W-:Y:S04]  /*16fa0*/  @P1 STG.E desc[UR44][R6.64+0x3e4], R15 ;  /* 0x0003e40f06001986 */ /* 0x0001e8000c10192c */
[----:B------:R-:W2:Y:S01]  /*16fb0*/  @P4 LDG.E.LTC128B R153, desc[UR44][R10.64] ;  /* 0x0000002c0a994981 */ /* 0x000ea2000c1e1920 */
[----:B------:R-:W-:Y:S01]  /*16fc0*/  IMAD.WIDE.U32 R8, R169, R14, R18 ;  /* 0x0000000ea9087225 */ /* 0x000fe200078e0012 */
[----:B------:R-:W-:Y:S01]  /*16fd0*/  MOV R167, UR8 ;  /* 0x0000000800a77c02 */ /* 0x000fe20008000f00 */
[----:B------:R-:W-:Y:S01]  /*16fe0*/  BSSY B1, `(.L_x_288) ;  /* 0x0000014000017945 */ /* 0x000fe20003800000 */
[----:B------:R-:W-:Y:S01]  /*16ff0*/  ISETP.GT.AND P2, PT, R0, 0x1, P0 ;  /* 0x000000010000780c */ /* 0x000fe20000744270 */
[----:B------:R-:W-:Y:S02]  /*17000*/  IMAD.U32 R165, RZ, RZ, UR8 ;  /* 0x00000008ffa57e24 */ /* 0x000fe4000f8e00ff */
[----:B------:R-:W-:-:S02]  /*17010*/  IMAD.IADD R9, R23, 0x1, R9 ;  /* 0x0000000117097824 */ /* 0x000fc400078e0209 */
[----:B------:R-:W-:Y:S02]  /*17020*/  IMAD.U32 R164, RZ, RZ, UR9 ;  /* 0x00000009ffa47e24 */ /* 0x000fe4000f8e00ff */
[----:B------:R-:W-:Y:S02]  /*17030*/  IMAD.SHL.U32 R165, R165, 0x200, RZ ;  /* 0x00000200a5a57824 */ /* 0x000fe400078e00ff */
[----:B------:R-:W-:Y:S01]  /*17040*/  IMAD.WIDE.U32 R162, R22, UR42, R8 ;  /* 0x0000002a16a27c25 */ /* 0x000fe2000f8e0008 */
[----:B------:R-:W-:Y:S02]  /*17050*/  SHF.L.U64.HI R167, R167, 0x9, R164 ;  /* 0x00000009a7a77819 */ /* 0x000fe400000102a4 */
[----:B------:R-:W-:Y:S02]  /*17060*/  IADD3 R8, P1, R165, R4, RZ ;  /* 0x00000004a5087210 */ /* 0x000fe40007f3e0ff */
[----:B0-----:R-:W-:Y:S02]  /*17070*/  LEA R6, P3, R162, R12, 0x2 ;  /* 0x0000000ca2067211 */ /* 0x001fe400078610ff */
[----:B------:R-:W-:-:S02]  /*17080*/  IADD3.X R9, R167, R5, RZ, P1, !PT ;  /* 0x00000005a7097210 */ /* 0x000fc40000ffe4ff */
[----:B--2---:R-:W-:-:S05]  /*17090*/  LOP3.LUT R3, R153, 0xffffe000, RZ, 0xc0, !PT ;  /* 0xffffe00099037812 */ /* 0x004fca00078ec0ff */
[----:B------:R-:W-:-:S04]  /*170a0*/  FMUL R3, R3, R16 ;  /* 0x0000001003037220 */ /* 0x000fc80000400000 */
[----:B------:R-:W-:Y:S01]  /*170b0*/  FFMA R11, R24, R2, R3 ;  /* 0x00000002180b7223 */ /* 0x000fe20000000003 */
[----:B------:R-:W-:-:S04]  /*170c0*/  IMAD.IADD R3, R159, 0x1, R163 ;  /* 0x000000019f037824 */ /* 0x000fc800078e02a3 */
[----:B------:R-:W-:Y:S02]  /*170d0*/  F2FP.TF32.F32.PACK_B R11, R11 ;  /* 0x0000000bff0b723e */ /* 0x000fe400024050ff */
[----:B------:R-:W-:-:S03]  /*170e0*/  LEA.HI.X R7, R162, R13, R3, 0x2, P3 ;  /* 0x0000000da2077211 */ /* 0x000fc600018f1403 */
[----:B------:R0:W-:Y:S01]  /*170f0*/  @P4 STG.E desc[UR44][R8.64], R11 ;  /* 0x0000000b08004986 */ /* 0x0001e2000c10192c */
[----:B------:R-:W-:Y:S05]  /*17100*/  @!P2 BRA `(.L_x_289) ;  /* 0x000000000004a947 */ /* 0x000fea0003800000 */
[----:B------:R1:W5:Y:S02]  /*17110*/  LDG.E.LTC128B R153, desc[UR44][R6.64+0x4] ;  /* 0x0000042c06997981 */ /* 0x000364000c1e1920 */
.L_x_289:
[----:B------:R-:W-:Y:S05]  /*17120*/  BSYNC B1 ;  /* 0x0000000000017941 */ /* 0x000fea0003800000 */
.L_x_288:
[----:B-----5:R-:W-:Y:S01]  /*17130*/  LOP3.LUT R3, R153, 0xffffe000, RZ, 0xc0, !PT ;  /* 0xffffe00099037812 */ /* 0x020fe200078ec0ff */
[----:B------:R-:W-:Y:S01]  /*17140*/  IMAD.WIDE.U32 R14, R169, R14, R156 ;  /* 0x0000000ea90e7225 */ /* 0x000fe200078e009c */
[----:B------:R-:W-:Y:S01]  /*17150*/  ISETP.GT.AND P1, PT, R158, 0x88, PT ;  /* 0x000000889e00780c */ /* 0x000fe20003f24270 */
[----:B------:R-:W-:Y:S02]  /*17160*/  BSSY B1, `(.L_x_290) ;  /* 0x000000f000017945 */ /* 0x000fe40003800000 */
[----:B------:R-:W-:Y:S01]  /*17170*/  FMUL R10, R3, R16 ;  /* 0x00000010030a7220 */ /* 0x000fe20000400000 */
[----:B------:R-:W-:Y:S01]  /*17180*/  ISETP.GT.AND P3, PT, R0, RZ, P1 ;  /* 0x000000ff0000720c */ /* 0x000fe20000f64270 */
[----:B------:R-:W-:Y:S01]  /*17190*/  IMAD.IADD R23, R23, 0x1, R15 ;  /* 0x0000000117177824 */ /* 0x000fe200078e020f */
[----:B------:R-:W-:Y:S01]  /*171a0*/  IADD3 R154, P4, R154, R14, RZ ;  /* 0x0000000e9a9a7210 */ /* 0x000fe20007f9e0ff */
[----:B------:R-:W-:Y:S01]  /*171b0*/  FFMA R25, R25, R2, R10 ;  /* 0x0000000219197223 */ /* 0x000fe2000000000a */
[----:B------:R-:W-:-:S03]  /*171c0*/  IADD3 R14, P5, R18, R14, RZ ;  /* 0x0000000e120e7210 */ /* 0x000fc60007fbe0ff */
[----:B------:R-:W-:Y:S01]  /*171d0*/  IMAD.X R20, R23, 0x1, R21, P4 ;  /* 0x0000000117147824 */ /* 0x000fe200020e0615 */
[----:B------:R-:W-:Y:S01]  /*171e0*/  F2FP.TF32.F32.PACK_B R25, R25 ;  /* 0x00000019ff19723e */ /* 0x000fe200024050ff */
[----:B------:R-:W-:Y:S01]  /*171f0*/  IMAD.X R15, R19, 0x1, R23, P5 ;  /* 0x00000001130f7824 */ /* 0x000fe200028e0617 */
[----:B------:R-:W-:-:S03]  /*17200*/  LEA R10, P4, R154, R12, 0x2 ;  /* 0x0000000c9a0a7211 */ /* 0x000fc600078810ff */
[----:B------:R2:W-:Y:S01]  /*17210*/  @P2 STG.E desc[UR44][R8.64+0x4], R25 ;  /* 0x0000041908002986 */ /* 0x0005e2000c10192c */
[----:B0-----:R-:W-:Y:S01]  /*17220*/  LEA.HI.X R11, R154, R13, R20, 0x2, P4 ;  /* 0x0000000d9a0b7211 */ /* 0x001fe200020f1414 */
[----:B------:R-:W-:Y:S08]  /*17230*/  @!P3 BRA `(.L_x_291) ;  /* 0x000000000004b947 */ /* 0x000ff00003800000 */
[----:B------:R0:W5:Y:S02]  /*17240*/  LDG.E.LTC128B R153, desc[UR44][R10.64] ;  /* 0x0000002c0a997981 */ /* 0x000164000c1e1920 */
.L_x_291:
[----:B------:R-:W-:Y:S05]  /*17250*/  BSYNC B1 ;  /* 0x0000000000017941 */ /* 0x000fea0003800000 */
.L_x_290:
[----:B-----5:R-:W-:Y:S01]  /*17260*/  LOP3.LUT R3, R153, 0xffffe000, RZ, 0xc0, !PT ;  /* 0xffffe00099037812 */ /* 0x020fe200078ec0ff */
[----:B------:R-:W-:Y:S01]  /*17270*/  IMAD.WIDE.U32 R22, R22, UR42, R14 ;  /* 0x0000002a16167c25 */ /* 0x000fe2000f8e000e */
[----:B0-----:R-:W-:Y:S01]  /*17280*/  IADD3 R10, P2, R8, R161, RZ ;  /* 0x000000a1080a7210 */ /* 0x001fe20007f5e0ff */
[----:B------:R-:W-:Y:S01]  /*17290*/  BSSY B1, `(.L_x_292) ;  /* 0x000000c000017945 */ /* 0x000fe20003800000 */
[----:B------:R-:W-:Y:S01]  /*172a0*/  ISETP.GT.AND P5, PT, R0, 0x1, P1 ;  /* 0x000000010000780c */ /* 0x000fe20000fa4270 */
[----:B------:R-:W-:Y:S01]  /*172b0*/  FMUL R3, R3, R16 ;  /* 0x0000001003037220 */ /* 0x000fe20000400000 */
[----:B------:R-:W-:Y:S01]  /*172c0*/  IADD3 R159, R159, R23, RZ ;  /* 0x000000179f9f7210 */ /* 0x000fe20007ffe0ff */
[----:B------:R-:W-:Y:S01]  /*172d0*/  IMAD.X R11, R9, 0x1, R160, P2 ;  /* 0x00000001090b7824 */ /* 0x000fe200010e06a0 */
[----:B------:R-:W-:Y:S01]  /*172e0*/  LEA R12, P4, R22, R12, 0x2 ;  /* 0x0000000c160c7211 */ /* 0x000fe200078810ff */
[----:B------:R-:W-:-:S03]  /*172f0*/  FFMA R3, R26, R2, R3 ;  /* 0x000000021a037223 */ /* 0x000fc60000000003 */
[----:B------:R-:W-:Y:S02]  /*17300*/  LEA.HI.X R13, R22, R13, R159, 0x2, P4 ;  /* 0x0000000d160d7211 */ /* 0x000fe400020f149f */
[----:B------:R-:W-:-:S05]  /*17310*/  F2FP.TF32.F32.PACK_B R3, R3 ;  /* 0x00000003ff03723e */ /* 0x000fca00024050ff */
[----:B------:R0:W-:Y:S01]  /*17320*/  @P3 STG.E desc[UR44][R10.64], R3 ;  /* 0x000000030a003986 */ /* 0x0001e2000c10192c */
[----:B------:R-:W-:Y:S05]  /*17330*/  @!P5 BRA `(.L_x_293) ;  /* 0x000000000004d947 */ /* 0x000fea0003800000 */
[----:B------:R3:W5:Y:S02]  /*17340*/  LDG.E.LTC128B R153, desc[UR44][R12.64+0x4] ;  /* 0x0000042c0c997981 */ /* 0x000764000c1e1920 */
.L_x_293:
[----:B------:R-:W-:Y:S05]  /*17350*/  BSYNC B1 ;  /* 0x0000000000017941 */ /* 0x000fea0003800000 */
.L_x_292:
[----:B0----5:R-:W-:Y:S01]  /*17360*/  LOP3.LUT R3, R153, 0xffffe000, RZ, 0xc0, !PT ;  /* 0xffffe00099037812 */ /* 0x021fe200078ec0ff */
[----:B------:R-:W-:Y:S01]  /*17370*/  BSSY B1, `(.L_x_294) ;  /* 0x0000008000017945 */ /* 0x000fe20003800000 */
[----:B------:R-:W-:-:S03]  /*17380*/  ISETP.GT.AND P2, PT, R0, 0x8, P0 ;  /* 0x000000080000780c */ /* 0x000fc60000744270 */
[----:B------:R-:W-:-:S04]  /*17390*/  FMUL R14, R3, R16 ;  /* 0x00000010030e7220 */ /* 0x000fc80000400000 */
[----:B------:R-:W-:-:S05]  /*173a0*/  FFMA R27, R27, R2, R14 ;  /* 0x000000021b1b7223 */ /* 0x000fca000000000e */
[----:B------:R-:W-:-:S05]  /*173b0*/  F2FP.TF32.F32.PACK_B R27, R27 ;  /* 0x0000001bff1b723e */ /* 0x000fca00024050ff */
[----:B------:R0:W-:Y:S01]  /*173c0*/  @P5 STG.E desc[UR44][R10.64+0x4], R27 ;  /* 0x0000041b0a005986 */ /* 0x0001e2000c10192c */
[----:B------:R-:W-:Y:S05]  /*173d0*/  @!P2 BRA `(.L_x_295) ;  /* 0x000000000004a947 */ /* 0x000fea0003800000 */
[----:B------:R4:W5:Y:S02]  /*173e0*/  LDG.E.LTC128B R153, desc[UR44][R6.64+0x20] ;  /* 0x0000202c06997981 */ /* 0x000964000c1e1920 */
.L_x_295:
[----:B------:R-:W-:Y:S05]  /*173f0*/  BSYNC B1 ;  /* 0x0000000000017941 */ /* 0x000fea0003800000 */
.L_x_294:
[----:B-----5:R-:W-:Y:S01]  /*17400*/  LOP3.LUT R3, R153, 0xffffe000, RZ, 0xc0, !PT ;  /* 0xffffe00099037812 */ /* 0x020fe200078ec0ff */
        /* <DEDUP_REMOVED lines=8> */
.L_x_297:
[----:B------:R-:W-:Y:S05]  /*17490*/  BSYNC B1 ;  /* 0x0000000000017941 */ /* 0x000fea0003800000 */
.L_x_296:
        /* <DEDUP_REMOVED lines=9> */
.L_x_299:
[----:B------:R-:W-:Y:S05]  /*17530*/  BSYNC B1 ;  /* 0x0000000000017941 */ /* 0x000fea0003800000 */
.L_x_298:
[----:B-----5:R-:W-:Y:S01]  /*17540*/  LOP3.LUT R3, R153, 0xffffe000, RZ, 0xc0, !PT ;  /* 0xffffe00099037812 */ /* 0x020fe200078ec0ff */
[----:B------:R-:W-:Y:S01]  /*17550*/  BSSY B1, `(.L_x_300) ;  /* 0x000000a000017945 */ /* 0x000fe20003800000 */
[----:B------:R-:W-:Y:S02]  /*17560*/  IADD3 R10, P3, R161, R8, RZ ;  /* 0x00000008a10a7210 */ /* 0x000fe40007f7e0ff */
[----:B------:R-:W-:Y:S01]  /*17570*/  ISETP.GT.AND P2, PT, R0, 0x9, P1 ;  /* 0x000000090000780c */ /* 0x000fe20000f44270 */
[----:B------:R-:W-:Y:S02]  /*17580*/  FMUL R3, R3, R16 ;  /* 0x0000001003037220 */ /* 0x000fe40000400000 */
[----:B------:R-:W-:Y:S02]  /*17590*/  IMAD.X R11, R160, 0x1, R9, P3 ;  /* 0x00000001a00b7824 */ /* 0x000fe400018e0609 */
[----:B------:R-:W-:-:S05]  /*175a0*/  FFMA R3, R30, R2, R3 ;  /* 0x000000021e037223 */ /* 0x000fca0000000003 */
[----:B------:R-:W-:-:S05]  /*175b0*/  F2FP.TF32.F32.PACK_B R3, R3 ;  /* 0x00000003ff03723e */ /* 0x000fca00024050ff */
[----:B------:R0:W-:Y:S01]  /*175c0*/  @P4 STG.E desc[UR44][R10.64+0x20], R3 ;  /* 0x000020030a004986 */ /* 0x0001e2000c10192c */
[----:B------:R-:W-:Y:S05]  /*175d0*/  @!P2 BRA `(.L_x_301) ;  /* 0x000000000004a947 */ /* 0x000fea0003800000 */
[----:B------:R0:W5:Y:S02]  /*175e0*/  LDG.E.LTC128B R153, desc[UR44][R12.64+0x24] ;  /* 0x0000242c0c997981 */ /* 0x000164000c1e1920 */
.L_x_301:
[----:B------:R-:W-:Y:S05]  /*175f0*/  BSYNC B1 ;  /* 0x0000000000017941 */ /* 0x000fea0003800000 */
.L_x_300:
[----:B0----5:R-:W-:Y:S01]  /*17600*/  LOP3.LUT R3, R153, 0xffffe000, RZ, 0xc0, !PT ;  /* 0xffffe00099037812 */ /* 0x021fe200078ec0ff */
[----:B------:R-:W-:Y:S01]  /*17610*/  BSSY B1, `(.L_x_302) ;  /* 0x000000a000017945 */ /* 0x000fe20003800000 */
[----:B------:R-:W-:Y:S02]  /*17620*/  IADD3 R4, P3, P4, R161, R4, R165 ;  /* 0x00000004a1047210 */ /* 0x000fe40007c7e0a5 */
[----:B------:R-:W-:Y:S01]  /*17630*/  ISETP.GT.AND P5, PT, R0, 0x10, P0 ;  /* 0x000000100000780c */ /* 0x000fe200007a4270 */
[----:B------:R-:W-:Y:S01]  /*17640*/  FMUL R10, R3, R16 ;  /* 0x00000010030a7220 */ /* 0x000fe20000400000 */
[----:B------:R-:W-:-:S03]  /*17650*/  IADD3.X R5, R160, R5, R167, P3, P4 ;  /* 0x00000005a0057210 */ /* 0x000fc60001fe84a7 */
[----:B------:R-:W-:-:S05]  /*17660*/  FFMA R31, R31, R2, R10 ;  /* 0x000000021f1f7223 */ /* 0x000fca000000000a */
[----:B------:R-:W-:-:S05]  /*17670*/  F2FP.TF32.F32.PACK_B R31, R31 ;  /* 0x0000001fff1f723e */ /* 0x000fca00024050ff */
[----:B------:R0:W-:Y:S01]  /*17680*/  @P2 STG.E desc[UR44][R4.64+0x24], R31 ;  /* 0x0000241f04002986 */ /* 0x0001e2000c10192c */
[----:B------:R-:W-:Y:S05]  /*17690*/  @!P5 BRA `(.L_x_303) ;  /* 0x000000000004d947 */ /* 0x000fea0003800000 */
[----:B------:R0:W5:Y:S02]  /*176a0*/  LDG.E.LTC128B R153, desc[UR44][R6.64+0x40] ;  /* 0x0000402c06997981 */ /* 0x000164000c1e1920 */
.L_x_303:
[----:B------:R-:W-:Y:S05]  /*176b0*/  BSYNC B1 ;  /* 0x0000000000017941 */ /* 0x000fea0003800000 */
.L_x_302:
        /* <DEDUP_REMOVED lines=9> */
.L_x_305:
[----:B------:R-:W-:Y:S05]  /*17750*/  BSYNC B1 ;  /* 0x0000000000017941 */ /* 0x000fea0003800000 */
.L_x_304:
        /* <DEDUP_REMOVED lines=9> */
.L_x_307:
[----:B------:R-:W-:Y:S05]  /*177f0*/  BSYNC B1 ;  /* 0x0000000000017941 */ /* 0x000fea0003800000 */
.L_x_306:
        /* <DEDUP_REMOVED lines=9> */
.L_x_309:
[----:B------:R-:W-:Y:S05]  /*17890*/  BSYNC B1 ;  /* 0x0000000000017941 */ /* 0x000fea0003800000 */
.L_x_308:
        /* <DEDUP_REMOVED lines=9> */
.L_x_311:
[----:B------:R-:W-:Y:S05]  /*17930*/  BSYNC B1 ;  /* 0x0000000000017941 */ /* 0x000fea0003800000 */
.L_x_310:
        /* <DEDUP_REMOVED lines=9> */
.L_x_313:
[----:B------:R-:W-:Y:S05]  /*179d0*/  BSYNC B1 ;  /* 0x0000000000017941 */ /* 0x000fea0003800000 */
.L_x_312:
        /* <DEDUP_REMOVED lines=9> */
.L_x_315:
[----:B------:R-:W-:Y:S05]  /*17a70*/  BSYNC B1 ;  /* 0x0000000000017941 */ /* 0x000fea0003800000 */
.L_x_314:
        /* <DEDUP_REMOVED lines=9> */
.L_x_317:
[----:B------:R-:W-:Y:S05]  /*17b10*/  BSYNC B1 ;  /* 0x0000000000017941 */ /* 0x000fea0003800000 */
.L_x_316:
        /* <DEDUP_REMOVED lines=9> */
.L_x_319:
[----:B------:R-:W-:Y:S05]  /*17bb0*/  BSYNC B1 ;  /* 0x0000000000017941 */ /* 0x000fea0003800000 */
.L_x_318:
        /* <DEDUP_REMOVED lines=9> */
.L_x_321:
[----:B------:R-:W-:Y:S05]  /*17c50*/  BSYNC B1 ;  /* 0x0000000000017941 */ /* 0x000fea0003800000 */
.L_x_320:
        /* <DEDUP_REMOVED lines=9> */
.L_x_323:
[----:B------:R-:W-:Y:S05]  /*17cf0*/  BSYNC B1 ;  /* 0x0000000000017941 */ /* 0x000fea0003800000 */
.L_x_322:
        /* <DEDUP_REMOVED lines=9> */
.L_x_325:
[----:B------:R-:W-:Y:S05]  /*17d90*/  BSYNC B1 ;  /* 0x0000000000017941 */ /* 0x000fea0003800000 */
.L_x_324:
        /* <DEDUP_REMOVED lines=9> */
.L_x_327:
[----:B------:R-:W-:Y:S05]  /*17e30*/  BSYNC B1 ;  /* 0x0000000000017941 */ /* 0x000fea0003800000 */
.L_x_326:
        /* <DEDUP_REMOVED lines=9> */
.L_x_329:
[----:B------:R-:W-:Y:S05]  /*17ed0*/  BSYNC B1 ;  /* 0x0000000000017941 */ /* 0x000fea0003800000 */
.L_x_328:
        /* <DEDUP_REMOVED lines=9> */
.L_x_331:
[----:B------:R-:W-:Y:S05]  /*17f70*/  BSYNC B1 ;  /* 0x0000000000017941 */ /* 0x000fea0003800000 */
.L_x_330:
        /* <DEDUP_REMOVED lines=9> */
.L_x_333:
[----:B------:R-:W-:Y:S05]  /*18010*/  BSYNC B1 ;  /* 0x0000000000017941 */ /* 0x000fea0003800000 */
.L_x_332:
        /* <DEDUP_REMOVED lines=9> */
.L_x_335:
[----:B------:R-:W-:Y:S05]  /*180b0*/  BSYNC B1 ;  /* 0x0000000000017941 */ /* 0x000fea0003800000 */
.L_x_334:
        /* <DEDUP_REMOVED lines=9> */
.L_x_337:
[----:B------:R-:W-:Y:S05]  /*18150*/  BSYNC B1 ;  /* 0x0000000000017941 */ /* 0x000fea0003800000 */
.L_x_336:
        /* <DEDUP_REMOVED lines=9> */
.L_x_339:
[----:B------:R-:W-:Y:S05]  /*181f0*/  BSYNC B1 ;  /* 0x0000000000017941 */ /* 0x000fea0003800000 */
.L_x_338:
        /* <DEDUP_REMOVED lines=9> */
.L_x_341:
[----:B------:R-:W-:Y:S05]  /*18290*/  BSYNC B1 ;  /* 0x0000000000017941 */ /* 0x000fea0003800000 */
.L_x_340:
        /* <DEDUP_REMOVED lines=9> */
.L_x_343:
[----:B------:R-:W-:Y:S05]  /*18330*/  BSYNC B1 ;  /* 0x0000000000017941 */ /* 0x000fea0003800000 */
.L_x_342:
        /* <DEDUP_REMOVED lines=9> */
.L_x_345:
[----:B------:R-:W-:Y:S05]  /*183d0*/  BSYNC B1 ;  /* 0x0000000000017941 */ /* 0x000fea0003800000 */
.L_x_344:
        /* <DEDUP_REMOVED lines=9> */
.L_x_347:
[----:B------:R-:W-:Y:S05]  /*18470*/  BSYNC B1 ;  /* 0x0000000000017941 */ /* 0x000fea0003800000 */
.L_x_346:
        /* <DEDUP_REMOVED lines=9> */
.L_x_349:
[----:B------:R-:W-:Y:S05]  /*18510*/  BSYNC B1 ;  /* 0x0000000000017941 */ /* 0x000fea0003800000 */
.L_x_348:
        /* <DEDUP_REMOVED lines=9> */
.L_x_351:
[----:B------:R-:W-:Y:S05]  /*185b0*/  BSYNC B1 ;  /* 0x0000000000017941 */ /* 0x000fea0003800000 */
.L_x_350:
        /* <DEDUP_REMOVED lines=9> */
.L_x_353:
[----:B------:R-:W-:Y:S05]  /*18650*/  BSYNC B1 ;  /* 0x0000000000017941 */ /* 0x000fea0003800000 */
.L_x_352:
        /* <DEDUP_REMOVED lines=9> */
.L_x_355:
[----:B------:R-:W-:Y:S05]  /*186f0*/  BSYNC B1 ;  /* 0x0000000000017941 */ /* 0x000fea0003800000 */
.L_x_354:
        /* <DEDUP_REMOVED lines=9> */
.L_x_357:
[----:B------:R-:W-:Y:S05]  /*18790*/  BSYNC B1 ;  /* 0x0000000000017941 */ /* 0x000fea0003800000 */
.L_x_356:
        /* <DEDUP_REMOVED lines=9> */
.L_x_359:
[----:B------:R-:W-:Y:S05]  /*18830*/  BSYNC B1 ;  /* 0x0000000000017941 */ /* 0x000fea0003800000 */
.L_x_358:
        /* <DEDUP_REMOVED lines=9> */
.L_x_361:
[----:B------:R-:W-:Y:S05]  /*188d0*/  BSYNC B1 ;  /* 0x0000000000017941 */ /* 0x000fea0003800000 */
.L_x_360:
        /* <DEDUP_REMOVED lines=9> */
.L_x_363:
[----:B------:R-:W-:Y:S05]  /*18970*/  BSYNC B1 ;  /* 0x0000000000017941 */ /* 0x000fea0003800000 */
.L_x_362:
        /* <DEDUP_REMOVED lines=9> */
.L_x_365:
[----:B------:R-:W-:Y:S05]  /*18a10*/  BSYNC B1 ;  /* 0x0000000000017941 */ /* 0x000fea0003800000 */
.L_x_364:
        /* <DEDUP_REMOVED lines=9> */
.L_x_367:
[----:B------:R-:W-:Y:S05]  /*18ab0*/  BSYNC B1 ;  /* 0x0000000000017941 */ /* 0x000fea0003800000 */
.L_x_366:
        /* <DEDUP_REMOVED lines=9> */
.L_x_369:
[----:B------:R-:W-:Y:S05]  /*18b50*/  BSYNC B1 ;  /* 0x0000000000017941 */ /* 0x000fea0003800000 */
.L_x_368:
        /* <DEDUP_REMOVED lines=9> */
.L_x_371:
[----:B------:R-:W-:Y:S05]  /*18bf0*/  BSYNC B1 ;  /* 0x0000000000017941 */ /* 0x000fea0003800000 */
.L_x_370:
        /* <DEDUP_REMOVED lines=9> */
.L_x_373:
[----:B------:R-:W-:Y:S05]  /*18c90*/  BSYNC B1 ;  /* 0x0000000000017941 */ /* 0x000fea0003800000 */
.L_x_372:
        /* <DEDUP_REMOVED lines=9> */
.L_x_375:
[----:B------:R-:W-:Y:S05]  /*18d30*/  BSYNC B1 ;  /* 0x0000000000017941 */ /* 0x000fea0003800000 */
.L_x_374:
        /* <DEDUP_REMOVED lines=9> */
.L_x_377:
[----:B------:R-:W-:Y:S05]  /*18dd0*/  BSYNC B1 ;  /* 0x0000000000017941 */ /* 0x000fea0003800000 */
.L_x_376:
        /* <DEDUP_REMOVED lines=9> */
.L_x_379:
[----:B------:R-:W-:Y:S05]  /*18e70*/  BSYNC B1 ;  /* 0x0000000000017941 */ /* 0x000fea0003800000 */
.L_x_378:
        /* <DEDUP_REMOVED lines=9> */
.L_x_381:
[----:B------:R-:W-:Y:S05]  /*18f10*/  BSYNC B1 ;  /* 0x0000000000017941 */ /* 0x000fea0003800000 */
.L_x_380:
        /* <DEDUP_REMOVED lines=9> */
.L_x_383:
[----:B------:R-:W-:Y:S05]  /*18fb0*/  BSYNC B1 ;  /* 0x0000000000017941 */ /* 0x000fea0003800000 */
.L_x_382:
        /* <DEDUP_REMOVED lines=9> */
.L_x_385:
[----:B------:R-:W-:Y:S05]  /*19050*/  BSYNC B1 ;  /* 0x0000000000017941 */ /* 0x000fea0003800000 */
.L_x_384:
        /* <DEDUP_REMOVED lines=9> */
.L_x_387:
[----:B------:R-:W-:Y:S05]  /*190f0*/  BSYNC B1 ;  /* 0x0000000000017941 */ /* 0x000fea0003800000 */
.L_x_386:
        /* <DEDUP_REMOVED lines=9> */
.L_x_389:
[----:B------:R-:W-:Y:S05]  /*19190*/  BSYNC B1 ;  /* 0x0000000000017941 */ /* 0x000fea0003800000 */
.L_x_388:
        /* <DEDUP_REMOVED lines=9> */
.L_x_391:
[----:B------:R-:W-:Y:S05]  /*19230*/  BSYNC B1 ;  /* 0x0000000000017941 */ /* 0x000fea0003800000 */
.L_x_390:
        /* <DEDUP_REMOVED lines=9> */
.L_x_393:
[----:B------:R-:W-:Y:S05]  /*192d0*/  BSYNC B1 ;  /* 0x0000000000017941 */ /* 0x000fea0003800000 */
.L_x_392:
        /* <DEDUP_REMOVED lines=9> */
.L_x_395:
[----:B------:R-:W-:Y:S05]  /*19370*/  BSYNC B1 ;  /* 0x0000000000017941 */ /* 0x000fea0003800000 */
.L_x_394:
        /* <DEDUP_REMOVED lines=9> */
.L_x_397:
[----:B------:R-:W-:Y:S05]  /*19410*/  BSYNC B1 ;  /* 0x0000000000017941 */ /* 0x000fea0003800000 */
.L_x_396:
        /* <DEDUP_REMOVED lines=9> */
.L_x_399:
[----:B------:R-:W-:Y:S05]  /*194b0*/  BSYNC B1 ;  /* 0x0000000000017941 */ /* 0x000fea0003800000 */
.L_x_398:
        /* <DEDUP_REMOVED lines=9> */
.L_x_401:
[----:B------:R-:W-:Y:S05]  /*19550*/  BSYNC B1 ;  /* 0x0000000000017941 */ /* 0x000fea0003800000 */
.L_x_400:
        /* <DEDUP_REMOVED lines=9> */
.L_x_403:
[----:B------:R-:W-:Y:S05]  /*195f0*/  BSYNC B1 ;  /* 0x0000000000017941 */ /* 0x000fea0003800000 */
.L_x_402:
        /* <DEDUP_REMOVED lines=9> */
.L_x_405:
[----:B------:R-:W-:Y:S05]  /*19690*/  BSYNC B1 ;  /* 0x0000000000017941 */ /* 0x000fea0003800000 */
.L_x_404:
        /* <DEDUP_REMOVED lines=9> */
.L_x_407:
[----:B------:R-:W-:Y:S05]  /*19730*/  BSYNC B1 ;  /* 0x0000000000017941 */ /* 0x000fea0003800000 */
.L_x_406:
        /* <DEDUP_REMOVED lines=9> */
.L_x_409:
[----:B------:R-:W-:Y:S05]  /*197d0*/  BSYNC B1 ;  /* 0x0000000000017941 */ /* 0x000fea0003800000 */
.L_x_408:
        /* <DEDUP_REMOVED lines=9> */
.L_x_411:
[----:B------:R-:W-:Y:S05]  /*19870*/  BSYNC B1 ;  /* 0x0000000000017941 */ /* 0x000fea0003800000 */
.L_x_410:
        /* <DEDUP_REMOVED lines=9> */
.L_x_413:
[----:B------:R-:W-:Y:S05]  /*19910*/  BSYNC B1 ;  /* 0x0000000000017941 */ /* 0x000fea0003800000 */
.L_x_412:
        /* <DEDUP_REMOVED lines=9> */
.L_x_415:
[----:B------:R-:W-:Y:S05]  /*199b0*/  BSYNC B1 ;  /* 0x0000000000017941 */ /* 0x000fea0003800000 */
.L_x_414:
        /* <DEDUP_REMOVED lines=9> */
.L_x_417:
[----:B------:R-:W-:Y:S05]  /*19a50*/  BSYNC B1 ;  /* 0x0000000000017941 */ /* 0x000fea0003800000 */
.L_x_416:
        /* <DEDUP_REMOVED lines=9> */
.L_x_419:
[----:B------:R-:W-:Y:S05]  /*19af0*/  BSYNC B1 ;  /* 0x0000000000017941 */ /* 0x000fea0003800000 */
.L_x_418:
        /* <DEDUP_REMOVED lines=9> */
.L_x_421:
[----:B------:R-:W-:Y:S05]  /*19b90*/  BSYNC B1 ;  /* 0x0000000000017941 */ /* 0x000fea0003800000 */
.L_x_420:
        /* <DEDUP_REMOVED lines=9> */
.L_x_423:
[----:B------:R-:W-:Y:S05]  /*19c30*/  BSYNC B1 ;  /* 0x0000000000017941 */ /* 0x000fea0003800000 */
.L_x_422:
        /* <DEDUP_REMOVED lines=9> */
.L_x_425:
[----:B------:R-:W-:Y:S05]  /*19cd0*/  BSYNC B1 ;  /* 0x0000000000017941 */ /* 0x000fea0003800000 */
.L_x_424:
        /* <DEDUP_REMOVED lines=9> */
.L_x_427:
[----:B------:R-:W-:Y:S05]  /*19d70*/  BSYNC B1 ;  /* 0x0000000000017941 */ /* 0x000fea0003800000 */
.L_x_426:
        /* <DEDUP_REMOVED lines=9> */
.L_x_429:
[----:B------:R-:W-:Y:S05]  /*19e10*/  BSYNC B1 ;  /* 0x0000000000017941 */ /* 0x000fea0003800000 */
.L_x_428:
        /* <DEDUP_REMOVED lines=9> */
.L_x_431:
[----:B------:R-:W-:Y:S05]  /*19eb0*/  BSYNC B1 ;  /* 0x0000000000017941 */ /* 0x000fea0003800000 */
.L_x_430:
        /* <DEDUP_REMOVED lines=9> */
.L_x_433:
[----:B------:R-:W-:Y:S05]  /*19f50*/  BSYNC B1 ;  /* 0x0000000000017941 */ /* 0x000fea0003800000 */
.L_x_432:
        /* <DEDUP_REMOVED lines=9> */
.L_x_435:
[----:B------:R-:W-:Y:S05]  /*19ff0*/  BSYNC B1 ;  /* 0x0000000000017941 */ /* 0x000fea0003800000 */
.L_x_434:
        /* <DEDUP_REMOVED lines=9> */
.L_x_437:
[----:B------:R-:W-:Y:S05]  /*1a090*/  BSYNC B1 ;  /* 0x0000000000017941 */ /* 0x000fea0003800000 */
.L_x_436:
        /* <DEDUP_REMOVED lines=9> */
.L_x_439:
[----:B------:R-:W-:Y:S05]  /*1a130*/  BSYNC B1 ;  /* 0x0000000000017941 */ /* 0x000fea0003800000 */
.L_x_438:
        /* <DEDUP_REMOVED lines=9> */
.L_x_441:
[----:B------:R-:W-:Y:S05]  /*1a1d0*/  BSYNC B1 ;  /* 0x0000000000017941 */ /* 0x000fea0003800000 */
.L_x_440:
        /* <DEDUP_REMOVED lines=9> */
.L_x_443:
[----:B------:R-:W-:Y:S05]  /*1a270*/  BSYNC B1 ;  /* 0x0000000000017941 */ /* 0x000fea0003800000 */
.L_x_442:
        /* <DEDUP_REMOVED lines=9> */
.L_x_445:
[----:B------:R-:W-:Y:S05]  /*1a310*/  BSYNC B1 ;  /* 0x0000000000017941 */ /* 0x000fea0003800000 */
.L_x_444:
        /* <DEDUP_REMOVED lines=9> */
.L_x_447:
[----:B------:R-:W-:Y:S05]  /*1a3b0*/  BSYNC B1 ;  /* 0x0000000000017941 */ /* 0x000fea0003800000 */
.L_x_446:
        /* <DEDUP_REMOVED lines=9> */
.L_x_449:
[----:B------:R-:W-:Y:S05]  /*1a450*/  BSYNC B1 ;  /* 0x0000000000017941 */ /* 0x000fea0003800000 */
.L_x_448:
        /* <DEDUP_REMOVED lines=9> */
.L_x_451:
[----:B------:R-:W-:Y:S05]  /*1a4f0*/  BSYNC B1 ;  /* 0x0000000000017941 */ /* 0x000fea0003800000 */
.L_x_450:
        /* <DEDUP_REMOVED lines=9> */
.L_x_453:
[----:B------:R-:W-:Y:S05]  /*1a590*/  BSYNC B1 ;  /* 0x0000000000017941 */ /* 0x000fea0003800000 */
.L_x_452:
        /* <DEDUP_REMOVED lines=9> */
.L_x_455:
[----:B------:R-:W-:Y:S05]  /*1a630*/  BSYNC B1 ;  /* 0x0000000000017941 */ /* 0x000fea0003800000 */
.L_x_454:
        /* <DEDUP_REMOVED lines=9> */
.L_x_457:
[----:B------:R-:W-:Y:S05]  /*1a6d0*/  BSYNC B1 ;  /* 0x0000000000017941 */ /* 0x000fea0003800000 */
.L_x_456:
        /* <DEDUP_REMOVED lines=9> */
.L_x_459:
[----:B------:R-:W-:Y:S05]  /*1a770*/  BSYNC B1 ;  /* 0x0000000000017941 */ /* 0x000fea0003800000 */
.L_x_458:
        /* <DEDUP_REMOVED lines=9> */
.L_x_461:
[----:B------:R-:W-:Y:S05]  /*1a810*/  BSYNC B1 ;  /* 0x0000000000017941 */ /* 0x000fea0003800000 */
.L_x_460:
        /* <DEDUP_REMOVED lines=9> */
.L_x_463:
[----:B------:R-:W-:Y:S05]  /*1a8b0*/  BSYNC B1 ;  /* 0x0000000000017941 */ /* 0x000fea0003800000 */
.L_x_462:
        /* <DEDUP_REMOVED lines=9> */
.L_x_465:
[----:B------:R-:W-:Y:S05]  /*1a950*/  BSYNC B1 ;  /* 0x0000000000017941 */ /* 0x000fea0003800000 */
.L_x_464:
        /* <DEDUP_REMOVED lines=9> */
.L_x_467:
[----:B------:R-:W-:Y:S05]  /*1a9f0*/  BSYNC B1 ;  /* 0x0000000000017941 */ /* 0x000fea0003800000 */
.L_x_466:
        /* <DEDUP_REMOVED lines=9> */
.L_x_469:
[----:B------:R-:W-:Y:S05]  /*1aa90*/  BSYNC B1 ;  /* 0x0000000000017941 */ /* 0x000fea0003800000 */
.L_x_468:
        /* <DEDUP_REMOVED lines=9> */
.L_x_471:
[----:B------:R-:W-:Y:S05]  /*1ab30*/  BSYNC B1 ;  /* 0x0000000000017941 */ /* 0x000fea0003800000 */
.L_x_470:
        /* <DEDUP_REMOVED lines=9> */
.L_x_473:
[----:B------:R-:W-:Y:S05]  /*1abd0*/  BSYNC B1 ;  /* 0x0000000000017941 */ /* 0x000fea0003800000 */
.L_x_472:
        /* <DEDUP_REMOVED lines=9> */
.L_x_475:
[----:B------:R-:W-:Y:S05]  /*1ac70*/  BSYNC B1 ;  /* 0x0000000000017941 */ /* 0x000fea0003800000 */
.L_x_474:
        /* <DEDUP_REMOVED lines=9> */
.L_x_477:
[----:B------:R-:W-:Y:S05]  /*1ad10*/  BSYNC B1 ;  /* 0x0000000000017941 */ /* 0x000fea0003800000 */
.L_x_476:
        /* <DEDUP_REMOVED lines=9> */
.L_x_479:
[----:B------:R-:W-:Y:S05]  /*1adb0*/  BSYNC B1 ;  /* 0x0000000000017941 */ /* 0x000fea0003800000 */
.L_x_478:
        /* <DEDUP_REMOVED lines=9> */
.L_x_481:
[----:B------:R-:W-:Y:S05]  /*1ae50*/  BSYNC B1 ;  /* 0x0000000000017941 */ /* 0x000fea0003800000 */
.L_x_480:
        /* <DEDUP_REMOVED lines=9> */
.L_x_483:
[----:B------:R-:W-:Y:S05]  /*1aef0*/  BSYNC B1 ;  /* 0x0000000000017941 */ /* 0x000fea0003800000 */
.L_x_482:
        /* <DEDUP_REMOVED lines=9> */
.L_x_485:
[----:B------:R-:W-:Y:S05]  /*1af90*/  BSYNC B1 ;  /* 0x0000000000017941 */ /* 0x000fea0003800000 */
.L_x_484:
        /* <DEDUP_REMOVED lines=9> */
.L_x_487:
[----:B------:R-:W-:Y:S05]  /*1b030*/  BSYNC B1 ;  /* 0x0000000000017941 */ /* 0x000fea0003800000 */
.L_x_486:
        /* <DEDUP_REMOVED lines=9> */
.L_x_489:
[----:B------:R-:W-:Y:S05]  /*1b0d0*/  BSYNC B1 ;  /* 0x0000000000017941 */ /* 0x000fea0003800000 */
.L_x_488:
        /* <DEDUP_REMOVED lines=9> */
.L_x_491:
[----:B------:R-:W-:Y:S05]  /*1b170*/  BSYNC B1 ;  /* 0x0000000000017941 */ /* 0x000fea0003800000 */
.L_x_490:
        /* <DEDUP_REMOVED lines=9> */
.L_x_493:
[----:B------:R-:W-:Y:S05]  /*1b210*/  BSYNC B1 ;  /* 0x0000000000017941 */ /* 0x000fea0003800000 */
.L_x_492:
        /* <DEDUP_REMOVED lines=9> */
.L_x_495:
[----:B------:R-:W-:Y:S05]  /*1b2b0*/  BSYNC B1 ;  /* 0x0000000000017941 */ /* 0x000fea0003800000 */
.L_x_494:
        /* <DEDUP_REMOVED lines=9> */
.L_x_497:
[----:B------:R-:W-:Y:S05]  /*1b350*/  BSYNC B1 ;  /* 0x0000000000017941 */ /* 0x000fea0003800000 */
.L_x_496:
        /* <DEDUP_REMOVED lines=9> */
.L_x_499:
[----:B------:R-:W-:Y:S05]  /*1b3f0*/  BSYNC B1 ;  /* 0x0000000000017941 */ /* 0x000fea0003800000 */
.L_x_498:
        /* <DEDUP_REMOVED lines=9> */
.L_x_501:
[----:B------:R-:W-:Y:S05]  /*1b490*/  BSYNC B1 ;  /* 0x0000000000017941 */ /* 0x000fea0003800000 */
.L_x_500:
        /* <DEDUP_REMOVED lines=9> */
.L_x_503:
[----:B------:R-:W-:Y:S05]  /*1b530*/  BSYNC B1 ;  /* 0x0000000000017941 */ /* 0x000fea0003800000 */
.L_x_502:
        /* <DEDUP_REMOVED lines=9> */
.L_x_505:
[----:B------:R-:W-:Y:S05]  /*1b5d0*/  BSYNC B1 ;  /* 0x0000000000017941 */ /* 0x000fea0003800000 */
.L_x_504:
        /* <DEDUP_REMOVED lines=9> */
.L_x_507:
[----:B------:R-:W-:Y:S05]  /*1b670*/  BSYNC B1 ;  /* 0x0000000000017941 */ /* 0x000fea0003800000 */
.L_x_506:
        /* <DEDUP_REMOVED lines=9> */
.L_x_509:
[----:B------:R-:W-:Y:S05]  /*1b710*/  BSYNC B1 ;  /* 0x0000000000017941 */ /* 0x000fea0003800000 */
.L_x_508:
        /* <DEDUP_REMOVED lines=9> */
.L_x_511:
[----:B------:R-:W-:Y:S05]  /*1b7b0*/  BSYNC B1 ;  /* 0x0000000000017941 */ /* 0x000fea0003800000 */
.L_x_510:
        /* <DEDUP_REMOVED lines=9> */
.L_x_513:
[----:B------:R-:W-:Y:S05]  /*1b850*/  BSYNC B1 ;  /* 0x0000000000017941 */ /* 0x000fea0003800000 */
.L_x_512:
        /* <DEDUP_REMOVED lines=9> */
.L_x_515:
[----:B------:R-:W-:Y:S05]  /*1b8f0*/  BSYNC B1 ;  /* 0x0000000000017941 */ /* 0x000fea0003800000 */
.L_x_514:
        /* <DEDUP_REMOVED lines=9> */
.L_x_517:
[----:B------:R-:W-:Y:S05]  /*1b990*/  BSYNC B1 ;  /* 0x0000000000017941 */ /* 0x000fea0003800000 */
.L_x_516:
        /* <DEDUP_REMOVED lines=9> */
.L_x_519:
[----:B------:R-:W-:Y:S05]  /*1ba30*/  BSYNC B1 ;  /* 0x0000000000017941 */ /* 0x000fea0003800000 */
.L_x_518:
        /* <DEDUP_REMOVED lines=9> */
.L_x_521:
[----:B------:R-:W-:Y:S05]  /*1bad0*/  BSYNC B1 ;  /* 0x0000000000017941 */ /* 0x000fea0003800000 */
.L_x_520:
        /* <DEDUP_REMOVED lines=9> */
.L_x_523:
[----:B------:R-:W-:Y:S05]  /*1bb70*/  BSYNC B1 ;  /* 0x0000000000017941 */ /* 0x000fea0003800000 */
.L_x_522:
        /* <DEDUP_REMOVED lines=9> */
.L_x_525:
[----:B------:R-:W-:Y:S05]  /*1bc10*/  BSYNC B1 ;  /* 0x0000000000017941 */ /* 0x000fea0003800000 */
.L_x_524:
        /* <DEDUP_REMOVED lines=9> */
.L_x_527:
[----:B------:R-:W-:Y:S05]  /*1bcb0*/  BSYNC B1 ;  /* 0x0000000000017941 */ /* 0x000fea0003800000 */
.L_x_526:
        /* <DEDUP_REMOVED lines=9> */
.L_x_529:
[----:B------:R-:W-:Y:S05]  /*1bd50*/  BSYNC B1 ;  /* 0x0000000000017941 */ /* 0x000fea0003800000 */
.L_x_528:
        /* <DEDUP_REMOVED lines=9> */
.L_x_531:
[----:B------:R-:W-:Y:S05]  /*1bdf0*/  BSYNC B1 ;  /* 0x0000000000017941 */ /* 0x000fea0003800000 */
.L_x_530:
        /* <DEDUP_REMOVED lines=9> */
.L_x_533:
[----:B------:R-:W-:Y:S05]  /*1be90*/  BSYNC B1 ;  /* 0x0000000000017941 */ /* 0x000fea0003800000 */
.L_x_532:
        /* <DEDUP_REMOVED lines=9> */
.L_x_535:
[----:B------:R-:W-:Y:S05]  /*1bf30*/  BSYNC B1 ;  /* 0x0000000000017941 */ /* 0x000fea0003800000 */
.L_x_534:
        /* <DEDUP_REMOVED lines=9> */
.L_x_537:
[----:B------:R-:W-:Y:S05]  /*1bfd0*/  BSYNC B1 ;  /* 0x0000000000017941 */ /* 0x000fea0003800000 */
.L_x_536:
[----:B0----5:R-:W-:Y:S01]  /*1bfe0*/  LOP3.LUT R3, R153, 0xffffe000, RZ, 0xc0, !PT ;  /* 0xffffe00099037812 */ /* 0x021fe200078ec0ff */
[----:B------:R-:W-:Y:S01]  /*1bff0*/  BSSY B1, `(.L_x_538) ;  /* 0x0000008000017945 */ /* 0x000fe20003800000 */
[----:B------:R-:W-:-:S03]  /*1c000*/  ISETP.GT.AND P2, PT, R0, 0xf8, P1 ;  /* 0x000000f80000780c */ /* 0x000fc60000f44270 */
[----:B-1--4-:R-:W-:-:S04]  /*1c010*/  FMUL R6, R3, R16 ;  /* 0x0000001003067220 */ /* 0x012fc80000400000 */
[----:B------:R-:W-:-:S05]  /*1c020*/  FFMA R149, R149, R2, R6 ;  /* 0x0000000295957223 */ /* 0x000fca0000000006 */
[----:B------:R-:W-:-:S05]  /*1c030*/  F2FP.TF32.F32.PACK_B R149, R149 ;  /* 0x00000095ff95723e */ /* 0x000fca00024050ff */
[----:B------:R0:W-:Y:S01]  /*1c040*/  @P0 STG.E desc[UR44][R8.64+0x3e4], R149 ;  /* 0x0003e49508000986 */ /* 0x0001e2000c10192c */
[----:B------:R-:W-:Y:S05]  /*1c050*/  @!P2 BRA `(.L_x_539) ;  /* 0x000000000004a947 */ /* 0x000fea0003800000 */
[----:B------:R1:W5:Y:S02]  /*1c060*/  LDG.E.LTC128B R153, desc[UR44][R12.64+0x3e0] ;  /* 0x0003e02c0c997981 */ /* 0x000364000c1e1920 */
.L_x_539:
[----:B------:R-:W-:Y:S05]  /*1c070*/  BSYNC B1 ;  /* 0x0000000000017941 */ /* 0x000fea0003800000 */
.L_x_538:
        /* <DEDUP_REMOVED lines=9> */
.L_x_541:
[----:B------:R-:W-:Y:S05]  /*1c110*/  BSYNC B1 ;  /* 0x0000000000017941 */ /* 0x000fea0003800000 */
.L_x_540:
[----:B------:R-:W-:Y:S05]  /*1c120*/  @!P1 BRA `(.L_x_542) ;  /* 0x00000050004c9947 */ /* 0x000fea0003800000 */
[----:B-----5:R-:W-:-:S05]  /*1c130*/  LOP3.LUT R153, R153, 0xffffe000, RZ, 0xc0, !PT ;  /* 0xffffe00099997812 */ /* 0x020fca00078ec0ff */
[----:B------:R-:W-:-:S04]  /*1c140*/  FMUL R0, R153, R16 ;  /* 0x0000001099007220 */ /* 0x000fc80000400000 */
[----:B------:R-:W-:-:S05]  /*1c150*/  FFMA R151, R151, R2, R0 ;  /* 0x0000000297977223 */ /* 0x000fca0000000000 */
[----:B------:R-:W-:-:S05]  /*1c160*/  F2FP.TF32.F32.PACK_B R151, R151 ;  /* 0x00000097ff97723e */ /* 0x000fca00024050ff */
[----:B------:R0:W-:Y:S01]  /*1c170*/  STG.E desc[UR44][R4.64+0x3e4], R151 ;  /* 0x0003e49704007986 */ /* 0x0001e2000c10192c */
[----:B------:R-:W-:Y:S05]  /*1c180*/  BRA `(.L_x_542) ;  /* 0x0000005000347947 */ /* 0x000fea0003800000 */
.L_x_35:
[----:B------:R-:W2:Y:S01]  /*1c190*/  LDL.LU R3, [R1] ;  /* 0x0000000001037983 */ /* 0x000ea20000300800 */
[----:B------:R-:W-:-:S03]  /*1c1a0*/  ULDC.64 UR4, c[0x0][0x5c0] ;  /* 0x0001700000047ab9 */ /* 0x000fc60000000a00 */
[----:B------:R-:W3:Y:S04]  /*1c1b0*/  LDL.LU R9, [R1+0x8] ;  /* 0x0000080001097983 */ /* 0x000ee80000300800 */
[----:B------:R-:W4:Y:S04]  /*1c1c0*/  LDL.LU R8, [R1+0x54] ;  /* 0x0000540001087983 */ /* 0x000f280000300800 */
[----:B------:R-:W5:Y:S04]  /*1c1d0*/  LDL.LU R235, [R1+0x8c] ;  /* 0x00008c0001eb7983 */ /* 0x000f680000300800 */
        /* <DEDUP_REMOVED lines=91> */
[----:B------:R-:W5:Y:S01]  /*1c790*/  LDL.LU R12, [R1+0x1fc] ;  /* 0x0001fc00010c7983 */ /* 0x000f620000300800 */
[----:B--2---:R-:W-:Y:S01]  /*1c7a0*/  FMUL R3, R3, R2 ;  /* 0x0000000203037220 */ /* 0x004fe20000400000 */
[----:B------:R-:W-:-:S02]  /*1c7b0*/  LEA R4, P0, R6, UR4, 0x2 ;  /* 0x0000000406047c11 */ /* 0x000fc4000f8010ff */
[----:B------:R-:W2:Y:S02]  /*1c7c0*/  LDL.LU R7, [R1+0x4] ;  /* 0x0000040001077983 */ /* 0x000ea40000300800 */
[----:B------:R-:W-:Y:S02]  /*1c7d0*/  LEA.HI.X R5, R6, UR5, R10, 0x2, P0 ;  /* 0x0000000506057c11 */ /* 0x000fe400080f140a */
[----:B------:R-:W-:Y:S01]  /*1c7e0*/  F2FP.TF32.F32.PACK_B R3, R3 ;  /* 0x00000003ff03723e */ /* 0x000fe200024050ff */
[----:B------:R-:W5:Y:S01]  /*1c7f0*/  LDL.LU R10, [R1+0x5c] ;  /* 0x00005c00010a7983 */ /* 0x000f620000300800 */
[----:B------:R-:W-:-:S03]  /*1c800*/  ISETP.GT.AND P0, PT, R0, 0x1, P3 ;  /* 0x000000010000780c */ /* 0x000fc60001f04270 */
[----:B------:R2:W-:Y:S01]  /*1c810*/  @P1 STG.E desc[UR44][R4.64], R3 ;  /* 0x0000000304001986 */ /* 0x0005e2000c10192c */
[----:B------:R-:W-:Y:S01]  /*1c820*/  ISETP.GT.AND P2, PT, R158, 0x8, PT ;  /* 0x000000089e00780c */ /* 0x000fe20003f44270 */
[----:B--2---:R-:W-:-:S05]  /*1c830*/  FMUL R3, R7, R2 ;  /* 0x0000000207037220 */ /* 0x004fca0000400000 */
[----:B------:R-:W-:-:S05]  /*1c840*/  F2FP.TF32.F32.PACK_B R3, R3 ;  /* 0x00000003ff03723e */ /* 0x000fca00024050ff */
[----:B------:R0:W-:Y:S04]  /*1c850*/  @P0 STG.E desc[UR44][R4.64+0x4], R3 ;  /* 0x0000040304000986 */ /* 0x0001e8000c10192c */
[----:B0-----:R-:W2:Y:S01]  /*1c860*/  LDL.LU R3, [R1+0xc] ;  /* 0x00000c0001037983 */ /* 0x001ea20000300800 */
[----:B------:R-:W-:Y:S01]  /*1c870*/  USHF.L.U32 UR5, UR8, 0x5, URZ ;  /* 0x0000000508057899 */ /* 0x000fe2000800063f */
[----:B------:R-:W-:Y:S01]  /*1c880*/  ISETP.GT.AND P0, PT, R0, RZ, P2 ;  /* 0x000000ff0000720c */ /* 0x000fe20001704270 */
[----:B------:R-:W-:Y:S01]  /*1c890*/  USHF.L.U64.HI UR4, UR8, 0x5, UR9 ;  /* 0x0000000508047899 */ /* 0x000fe20008010209 */
[----:B---3--:R-:W-:-:S03]  /*1c8a0*/  FMUL R9, R9, R2 ;  /* 0x0000000209097220 */ /* 0x008fc60000400000 */
[----:B------:R-:W-:Y:S02]  /*1c8b0*/  IADD3 R6, P1, R4, UR5, RZ ;  /* 0x0000000504067c10 */ /* 0x000fe4000ff3e0ff */
[----:B------:R-:W-:Y:S02]  /*1c8c0*/  F2FP.TF32.F32.PACK_B R9, R9 ;  /* 0x00000009ff09723e */ /* 0x000fe400024050ff */
[----:B------:R-:W-:-:S05]  /*1c8d0*/  IADD3.X R7, R5, UR4, RZ, P1, !PT ;  /* 0x0000000405077c10 */ /* 0x000fca0008ffe4ff */
[----:B------:R0:W-:Y:S01]  /*1c8e0*/  @P0 STG.E desc[UR44][R6.64], R9 ;  /* 0x0000000906000986 */ /* 0x0001e2000c10192c */
[----:B------:R-:W-:-:S03]  /*1c8f0*/  ISETP.GT.AND P0, PT, R0, 0x1, P2 ;  /* 0x000000010000780c */ /* 0x000fc60001704270 */
[----:B0-----:R-:W3:Y:S01]  /*1c900*/  LDL.LU R9, [R1+0x60] ;  /* 0x0000600001097983 */ /* 0x001ee20000300800 */
[----:B--2---:R-:W-:-:S05]  /*1c910*/  FMUL R3, R3, R2 ;  /* 0x0000000203037220 */ /* 0x004fca0000400000 */
[----:B------:R-:W-:-:S05]  /*1c920*/  F2FP.TF32.F32.PACK_B R3, R3 ;  /* 0x00000003ff03723e */ /* 0x000fca00024050ff */
[----:B------:R0:W-:Y:S04]  /*1c930*/  @P0 STG.E desc[UR44][R6.64+0x4], R3 ;  /* 0x0000040306000986 */ /* 0x0001e8000c10192c */
[----:B0-----:R-:W2:Y:S01]  /*1c940*/  LDL.LU R3, [R1+0x10] ;  /* 0x0000100001037983 */ /* 0x001ea20000300800 */
[----:B------:R-:W-:Y:S01]  /*1c950*/  ISETP.GT.AND P0, PT, R0, 0x8, P3 ;  /* 0x000000080000780c */ /* 0x000fe20001f04270 */
[----:B--2---:R-:W-:-:S05]  /*1c960*/  FMUL R3, R3, R2 ;  /* 0x0000000203037220 */ /* 0x004fca0000400000 */
[----:B------:R-:W-:-:S07]  /*1c970*/  F2FP.TF32.F32.PACK_B R3, R3 ;  /* 0x00000003ff03723e */ /* 0x000fce00024050ff */
        /* <DEDUP_REMOVED lines=82> */
[C---:B------:R-:W-:Y:S02]  /*1cea0*/  ISETP.GT.AND P1, PT, R0.reuse, 0x29, P3 ;  /* 0x000000290000780c */ /* 0x040fe40001f24270 */
[----:B------:R-:W-:Y:S01]  /*1ceb0*/  ISETP.GT.AND P0, PT, R0, 0x28, P2 ;  /* 0x000000280000780c */ /* 0x000fe20001704270 */
[----:B----4-:R-:W-:-:S05]  /*1cec0*/  FMUL R8, R8, R2 ;  /* 0x0000000208087220 */ /* 0x010fca0000400000 */
[----:B------:R-:W-:-:S05]  /*1ced0*/  F2FP.TF32.F32.PACK_B R8, R8 ;  /* 0x00000008ff08723e */ /* 0x000fca00024050ff */
[----:B------:R0:W-:Y:S04]  /*1cee0*/  @P1 STG.E desc[UR44][R4.64+0xa4], R8 ;  /* 0x0000a40804001986 */ /* 0x0001e8000c10192c */
[----:B0-----:R-:W4:Y:S01]  /*1cef0*/  LDL.LU R8, [R1+0x64] ;  /* 0x0000640001087983 */ /* 0x001f220000300800 */
[----:B--2---:R-:W-:-:S05]  /*1cf00*/  FMUL R3, R3, R2 ;  /* 0x0000000203037220 */ /* 0x004fca0000400000 */
[----:B------:R-:W-:-:S05]  /*1cf10*/  F2FP.TF32.F32.PACK_B R3, R3 ;  /* 0x00000003ff03723e */ /* 0x000fca00024050ff */
[----:B------:R0:W-:Y:S04]  /*1cf20*/  @P0 STG.E desc[UR44][R6.64+0xa0], R3 ;  /* 0x0000a00306000986 */ /* 0x0001e8000c10192c */
[----:B0-----:R-:W2:Y:S01]  /*1cf30*/  LDL.LU R3, [R1+0x68] ;  /* 0x0000680001037983 */ /* 0x001ea20000300800 */
[C---:B------:R-:W-:Y:S02]  /*1cf40*/  ISETP.GT.AND P1, PT, R0.reuse, 0x29, P2 ;  /* 0x000000290000780c */ /* 0x040fe40001724270 */
[----:B------:R-:W-:Y:S01]  /*1cf50*/  ISETP.GT.AND P4, PT, R0, 0x30, P3 ;  /* 0x000000300000780c */ /* 0x000fe20001f84270 */
[-C--:B-----5:R-:W-:Y:S01]  /*1cf60*/  FMUL R10, R10, R2.reuse ;  /* 0x000000020a0a7220 */ /* 0x0a0fe20000400000 */
[C---:B------:R-:W-:Y:S01]  /*1cf70*/  ISETP.GT.AND P5, PT, R0.reuse, 0x31, P3 ;  /* 0x000000310000780c */ /* 0x040fe20001fa4270 */
[-C--:B---3--:R-:W-:Y:S01]  /*1cf80*/  FMUL R9, R9, R2.reuse ;  /* 0x0000000209097220 */ /* 0x088fe20000400000 */
[----:B------:R-:W-:Y:S01]  /*1cf90*/  ISETP.GT.AND P0, PT, R0, 0x30, P2 ;  /* 0x000000300000780c */ /* 0x000fe20001704270 */
[----:B----4-:R-:W-:Y:S01]  /*1cfa0*/  FMUL R8, R8, R2 ;  /* 0x0000000208087220 */ /* 0x010fe20000400000 */
[----:B------:R-:W-:-:S02]  /*1cfb0*/  F2FP.TF32.F32.PACK_B R10, R10 ;  /* 0x0000000aff0a723e */ /* 0x000fc400024050ff */
[----:B------:R-:W-:Y:S02]  /*1cfc0*/  F2FP.TF32.F32.PACK_B R9, R9 ;  /* 0x00000009ff09723e */ /* 0x000fe400024050ff */
[----:B------:R-:W-:Y:S01]  /*1cfd0*/  F2FP.TF32.F32.PACK_B R8, R8 ;  /* 0x00000008ff08723e */ /* 0x000fe200024050ff */
[----:B------:R0:W-:Y:S04]  /*1cfe0*/  @P1 STG.E desc[UR44][R6.64+0xa4], R10 ;  /* 0x0000a40a06001986 */ /* 0x0001e8000c10192c */
[----:B------:R1:W-:Y:S04]  /*1cff0*/  @P4 STG.E desc[UR44][R4.64+0xc0], R9 ;  /* 0x0000c00904004986 */ /* 0x0003e8000c10192c */
[----:B------:R3:W-:Y:S04]  /*1d000*/  @P5 STG.E desc[UR44][R4.64+0xc4], R8 ;  /* 0x0000c40804005986 */ /* 0x0007e8000c10192c */
[----:B0-----:R-:W4:Y:S04]  /*1d010*/  LDL.LU R10, [R1+0x6c] ;  /* 0x00006c00010a7983 */ /* 0x001f280000300800 */
[----:B-1----:R-:W5:Y:S04]  /*1d020*/  LDL.LU R9, [R1+0x70] ;  /* 0x0000700001097983 */ /* 0x002f680000300800 */
[----:B---3--:R-:W3:Y:S01]  /*1d030*/  LDL.LU R8, [R1+0x78] ;  /* 0x0000780001087983 */ /* 0x008ee20000300800 */
[----:B--2---:R-:W-:-:S05]  /*1d040*/  FMUL R3, R3, R2 ;  /* 0x0000000203037220 */ /* 0x004fca0000400000 */
[----:B------:R-:W-:-:S05]  /*1d050*/  F2FP.TF32.F32.PACK_B R3, R3 ;  /* 0x00000003ff03723e */ /* 0x000fca00024050ff */
[----:B------:R0:W-:Y:S04]  /*1d060*/  @P0 STG.E desc[UR44][R6.64+0xc0], R3 ;  /* 0x0000c00306000986 */ /* 0x0001e8000c10192c */
[----:B0-----:R-:W2:Y:S01]  /*1d070*/  LDL.LU R3, [R1+0x74] ;  /* 0x0000740001037983 */ /* 0x001ea20000300800 */
[C---:B------:R-:W-:Y:S02]  /*1d080*/  ISETP.GT.AND P1, PT, R0.reuse, 0x31, P2 ;  /* 0x000000310000780c */ /* 0x040fe40001724270 */
[----:B------:R-:W-:Y:S01]  /*1d090*/  ISETP.GT.AND P4, PT, R0, 0x38, P3 ;  /* 0x000000380000780c */ /* 0x000fe20001f84270 */
[-C--:B----4-:R-:W-:Y:S01]  /*1d0a0*/  FMUL R10, R10, R2.reuse ;  /* 0x000000020a0a7220 */ /* 0x090fe20000400000 */
[C---:B------:R-:W-:Y:S01]  /*1d0b0*/  ISETP.GT.AND P5, PT, R0.reuse, 0x39, P3 ;  /* 0x000000390000780c */ /* 0x040fe20001fa4270 */
[----:B-----5:R-:W-:Y:S01]  /*1d0c0*/  FMUL R9, R9, R2 ;  /* 0x0000000209097220 */ /* 0x020fe20000400000 */
[----:B------:R-:W-:-:S02]  /*1d0d0*/  ISETP.GT.AND P0, PT, R0, 0x38, P2 ;  /* 0x000000380000780c */ /* 0x000fc40001704270 */
[----:B------:R-:W-:Y:S01]  /*1d0e0*/  F2FP.TF32.F32.PACK_B R10, R10 ;  /* 0x0000000aff0a723e */ /* 0x000fe200024050ff */
[----:B---3--:R-:W-:Y:S01]  /*1d0f0*/  FMUL R8, R8, R2 ;  /* 0x0000000208087220 */ /* 0x008fe20000400000 */
[----:B------:R-:W-:-:S03]  /*1d100*/  F2FP.TF32.F32.PACK_B R9, R9 ;  /* 0x00000009ff09723e */ /* 0x000fc600024050ff */
[----:B------:R0:W-:Y:S01]  /*1d110*/  @P1 STG.E desc[UR44][R6.64+0xc4], R10 ;  /* 0x0000c40a06001986 */ /* 0x0001e2000c10192c */
[----:B------:R-:W-:-:S03]  /*1d120*/  F2FP.TF32.F32.PACK_B R8, R8 ;  /* 0x00000008ff08723e */ /* 0x000fc600024050ff */
[----:B------:R1:W-:Y:S04]  /*1d130*/  @P4 STG.E desc[UR44][R4.64+0xe0], R9 ;  /* 0x0000e00904004986 */ /* 0x0003e8000c10192c */
[----:B0-----:R-:W3:Y:S04]  /*1d140*/  LDL.LU R10, [R1+0x80] ;  /* 0x00008000010a7983 */ /* 0x001ee80000300800 */
[----:B-1----:R-:W4:Y:S01]  /*1d150*/  LDL.LU R9, [R1+0x84] ;  /* 0x0000840001097983 */ /* 0x002f220000300800 */
[----:B--2---:R-:W-:-:S05]  /*1d160*/  FMUL R3, R3, R2 ;  /* 0x0000000203037220 */ /* 0x004fca0000400000 */
[----:B------:R-:W-:-:S05]  /*1d170*/  F2FP.TF32.F32.PACK_B R3, R3 ;  /* 0x00000003ff03723e */ /* 0x000fca00024050ff */
[----:B------:R0:W-:Y:S04]  /*1d180*/  @P5 STG.E desc[UR44][R4.64+0xe4], R3 ;  /* 0x0000e40304005986 */ /* 0x0001e8000c10192c */
[----:B------:R1:W-:Y:S04]  /*1d190*/  @P0 STG.E desc[UR44][R6.64+0xe0], R8 ;  /* 0x0000e00806000986 */ /* 0x0003e8000c10192c */
[----:B0-----:R-:W2:Y:S04]  /*1d1a0*/  LDL.LU R3, [R1+0x7c] ;  /* 0x00007c0001037983 */ /* 0x001ea80000300800 */
[----:B-1----:R-:W5:Y:S01]  /*1d1b0*/  LDL.LU R8, [R1+0x88] ;  /* 0x0000880001087983 */ /* 0x002f620000300800 */
[----:B------:R-:W-:-:S02]  /*1d1c0*/  ISETP.GT.AND P1, PT, R0, 0x39, P2 ;  /* 0x000000390000780c */ /* 0x000fc40001724270 */
[----:B------:R-:W-:Y:S01]  /*1d1d0*/  ISETP.GT.AND P4, PT, R0, 0x40, P3 ;  /* 0x000000400000780c */ /* 0x000fe20001f84270 */
[-C--:B---3--:R-:W-:Y:S01]  /*1d1e0*/  FMUL R10, R10, R2.reuse ;  /* 0x000000020a0a7220 */ /* 0x088fe20000400000 */
[C---:B------:R-:W-:Y:S02]  /*1d1f0*/  ISETP.GT.AND P5, PT, R0.reuse, 0x41, P3 ;  /* 0x000000410000780c */ /* 0x040fe40001fa4270 */
[----:B------:R-:W-:Y:S01]  /*1d200*/  ISETP.GT.AND P0, PT, R0, 0x40, P2 ;  /* 0x000000400000780c */ /* 0x000fe20001704270 */
[----:B----4-:R-:W-:Y:S01]  /*1d210*/  FMUL R9, R9, R2 ;  /* 0x0000000209097220 */ /* 0x010fe20000400000 */
[----:B------:R-:W-:-:S04]  /*1d220*/  F2FP.TF32.F32.PACK_B R10, R10 ;  /* 0x0000000aff0a723e */ /* 0x000fc800024050ff */
[----:B------:R-:W-:Y:S01]  /*1d230*/  F2FP.TF32.F32.PACK_B R9, R9 ;  /* 0x00000009ff09723e */ /* 0x000fe200024050ff */
[-C--:B------:R-:W-:Y:S01]  /*1d240*/  FMUL R11, R11, R2.reuse ;  /* 0x000000020b0b7220 */ /* 0x080fe20000400000 */
[----:B------:R-:W-:-:S04]  /*1d250*/  FMUL R13, R13, R2 ;  /* 0x000000020d0d7220 */ /* 0x000fc80000400000 */
[----:B------:R-:W-:Y:S02]  /*1d260*/  F2FP.TF32.F32.PACK_B R11, R11 ;  /* 0x0000000bff0b723e */ /* 0x000fe400024050ff */
[----:B------:R-:W-:Y:S01]  /*1d270*/  F2FP.TF32.F32.PACK_B R13, R13 ;  /* 0x0000000dff0d723e */ /* 0x000fe200024050ff */
[----:B------:R-:W-:-:S05]  /*1d280*/  FMUL R15, R15, R2 ;  /* 0x000000020f0f7220 */ /* 0x000fca0000400000 */
[----:B------:R-:W-:Y:S01]  /*1d290*/  F2FP.TF32.F32.PACK_B R15, R15 ;  /* 0x0000000fff0f723e */ /* 0x000fe200024050ff */
[----:B------:R-:W-:-:S05]  /*1d2a0*/  FMUL R19, R19, R2 ;  /* 0x0000000213137220 */ /* 0x000fca0000400000 */
[----:B------:R-:W-:Y:S01]  /*1d2b0*/  F2FP.TF32.F32.PACK_B R19, R19 ;  /* 0x00000013ff13723e */ /* 0x000fe200024050ff */
[-C--:B--2---:R-:W-:Y:S01]  /*1d2c0*/  FMUL R3, R3, R2.reuse ;  /* 0x0000000203037220 */ /* 0x084fe20000400000 */
[----:B-----5:R-:W-:-:S04]  /*1d2d0*/  FMUL R8, R8, R2 ;  /* 0x0000000208087220 */ /* 0x020fc80000400000 */
[----:B------:R-:W-:Y:S02]  /*1d2e0*/  F2FP.TF32.F32.PACK_B R3, R3 ;  /* 0x00000003ff03723e */ /* 0x000fe400024050ff */
[----:B------:R-:W-:-:S03]  /*1d2f0*/  F2FP.TF32.F32.PACK_B R8, R8 ;  /* 0x00000008ff08723e */ /* 0x000fc600024050ff */
[----:B------:R0:W-:Y:S01]  /*1d300*/  @P1 STG.E desc[UR44][R6.64+0xe4], R3 ;  /* 0x0000e40306001986 */ /* 0x0001e2000c10192c */
[----:B------:R-:W-:-:S03]  /*1d310*/  ISETP.GT.AND P1, PT, R0, 0x41, P2 ;  /* 0x000000410000780c */ /* 0x000fc60001724270 */
[----:B------:R-:W-:Y:S01]  /*1d320*/  @P4 STG.E desc[UR44][R4.64+0x100], R10 ;  /* 0x0001000a04004986 */ /* 0x000fe2000c10192c */
[----:B------:R-:W-:-:S03]  /*1d330*/  ISETP.GT.AND P4, PT, R0, 0x48, P3 ;  /* 0x000000480000780c */ /* 0x000fc60001f84270 */
[----:B------:R-:W-:Y:S01]  /*1d340*/  @P5 STG.E desc[UR44][R4.64+0x104], R9 ;  /* 0x0001040904005986 */ /* 0x000fe2000c10192c */
[----:B0-----:R-:W-:-:S03]  /*1d350*/  FMUL R3, R235, R2 ;  /* 0x00000002eb037220 */ /* 0x001fc60000400000 */
[----:B------:R0:W-:Y:S02]  /*1d360*/  @P0 STG.E desc[UR44][R6.64+0x100], R8 ;  /* 0x0001000806000986 */ /* 0x0001e4000c10192c */
[----:B------:R-:W-:Y:S01]  /*1d370*/  F2FP.TF32.F32.PACK_B R3, R3 ;  /* 0x00000003ff03723e */ /* 0x000fe200024050ff */
[----:B0-----:R-:W-:Y:S01]  /*1d380*/  FMUL R8, R234, R2 ;  /* 0x00000002ea087220 */ /* 0x001fe20000400000 */
[----:B------:R-:W-:-:S04]  /*1d390*/  ISETP.GT.AND P5, PT, R0, 0x49, P3 ;  /* 0x000000490000780c */ /* 0x000fc80001fa4270 */
[----:B------:R-:W-:Y:S01]  /*1d3a0*/  F2FP.TF32.F32.PACK_B R8, R8 ;  /* 0x00000008ff08723e */ /* 0x000fe200024050ff */
[----:B------:R0:W-:Y:S01]  /*1d3b0*/  @P1 STG.E desc[UR44][R6.64+0x104], R3 ;  /* 0x0001040306001986 */ /* 0x0001e2000c10192c */
[C---:B------:R-:W-:Y:S01]  /*1d3c0*/  ISETP.GT.AND P0, PT, R0.reuse, 0x48, P2 ;  /* 0x000000480000780c */ /* 0x040fe20001704270 */
[-C--:B------:R-:W-:Y:S01]  /*1d3d0*/  FMUL R9, R233, R2.reuse ;  /* 0x00000002e9097220 */ /* 0x080fe20000400000 */
[C---:B------:R-:W-:Y:S01]  /*1d3e0*/  ISETP.GT.AND P1, PT, R0.reuse, 0x49, P2 ;  /* 0x000000490000780c */ /* 0x040fe20001724270 */
[----:B------:R-:W-:Y:S01]  /*1d3f0*/  @P4 STG.E desc[UR44][R4.64+0x120], R8 ;  /* 0x0001200804004986 */ /* 0x000fe2000c10192c */
[----:B------:R-:W-:Y:S01]  /*1d400*/  ISETP.GT.AND P4, PT, R0, 0x50, P3 ;  /* 0x000000500000780c */ /* 0x000fe20001f84270 */
[----:B------:R-:W-:Y:S01]  /*1d410*/  FMUL R10, R232, R2 ;  /* 0x00000002e80a7220 */ /* 0x000fe20000400000 */
[----:B------:R-:W-:-:S04]  /*1d420*/  F2FP.TF32.F32.PACK_B R9, R9 ;  /* 0x00000009ff09723e */ /* 0x000fc800024050ff */
[----:B------:R-:W-:Y:S01]  /*1d430*/  F2FP.TF32.F32.PACK_B R10, R10 ;  /* 0x0000000aff0a723e */ /* 0x000fe200024050ff */
[----:B------:R1:W-:Y:S01]  /*1d440*/  @P5 STG.E desc[UR44][R4.64+0x124], R9 ;  /* 0x0001240904005986 */ /* 0x0003e2000c10192c */
[----:B------:R-:W-:-:S03]  /*1d450*/  ISETP.GT.AND P5, PT, R0, 0x51, P3 ;  /* 0x000000510000780c */ /* 0x000fc60001fa4270 */
[----:B------:R-:W-:Y:S01]  /*1d460*/  @P0 STG.E desc[UR44][R6.64+0x120], R10 ;  /* 0x0001200a06000986 */ /* 0x000fe2000c10192c */
[----:B------:R-:W-:-:S03]  /*1d470*/  ISETP.GT.AND P0, PT, R0, 0x50, P2 ;  /* 0x000000500000780c */ /* 0x000fc60001704270 */
[----:B------:R2:W-:Y:S01]  /*1d480*/  @P1 STG.E desc[UR44][R6.64+0x124], R11 ;  /* 0x0001240b06001986 */ /* 0x0005e2000c10192c */
[C---:B------:R-:W-:Y:S01]  /*1d490*/  ISETP.GT.AND P1, PT, R0.reuse, 0x51, P2 ;  /* 0x000000510000780c */ /* 0x040fe20001724270 */
[-C--:B0-----:R-:W-:Y:S02]  /*1d4a0*/  FMUL R3, R231, R2.reuse ;  /* 0x00000002e7037220 */ /* 0x081fe40000400000 */
[----:B------:R0:W-:Y:S01]  /*1d4b0*/  @P4 STG.E desc[UR44][R4.64+0x140], R13 ;  /* 0x0001400d04004986 */ /* 0x0001e2000c10192c */
[----:B------:R-:W-:Y:S01]  /*1d4c0*/  ISETP.GT.AND P4, PT, R0, 0x58, P3 ;  /* 0x000000580000780c */ /* 0x000fe20001f84270 */
[-C--:B-1----:R-:W-:Y:S01]  /*1d4d0*/  FMUL R9, R230, R2.reuse ;  /* 0x00000002e6097220 */ /* 0x082fe20000400000 */
[----:B------:R-:W-:Y:S01]  /*1d4e0*/  F2FP.TF32.F32.PACK_B R3, R3 ;  /* 0x00000003ff03723e */ /* 0x000fe200024050ff */
[----:B--2---:R-:W-:-:S03]  /*1d4f0*/  FMUL R11, R229, R2 ;  /* 0x00000002e50b7220 */ /* 0x004fc60000400000 */
[----:B------:R-:W-:Y:S01]  /*1d500*/  F2FP.TF32.F32.PACK_B R9, R9 ;  /* 0x00000009ff09723e */ /* 0x000fe200024050ff */
[----:B------:R-:W-:Y:S01]  /*1d510*/  @P5 STG.E desc[UR44][R4.64+0x144], R15 ;  /* 0x0001440f04005986 */ /* 0x000fe2000c10192c */
[----:B------:R-:W-:-:S03]  /*1d520*/  F2FP.TF32.F32.PACK_B R11, R11 ;  /* 0x0000000bff0b723e */ /* 0x000fc600024050ff */
[----:B------:R1:W-:Y:S01]  /*1d530*/  @P0 STG.E desc[UR44][R6.64+0x140], R3 ;  /* 0x0001400306000986 */ /* 0x0003e2000c10192c */
[C---:B------:R-:W-:Y:S02]  /*1d540*/  ISETP.GT.AND P5, PT, R0.reuse, 0x59, P3 ;  /* 0x000000590000780c */ /* 0x040fe40001fa4270 */
[C---:B------:R-:W-:Y:S01]  /*1d550*/  ISETP.GT.AND P0, PT, R0.reuse, 0x58, P2 ;  /* 0x000000580000780c */ /* 0x040fe20001704270 */
[----:B------:R2:W-:Y:S01]  /*1d560*/  @P1 STG.E desc[UR44][R6.64+0x144], R9 ;  /* 0x0001440906001986 */ /* 0x0005e2000c10192c */
[----:B------:R-:W-:Y:S01]  /*1d570*/  ISETP.GT.AND P1, PT, R0, 0x59, P2 ;  /* 0x000000590000780c */ /* 0x000fe20001724270 */
[-C--:B0-----:R-:W-:Y:S02]  /*1d580*/  FMUL R13, R228, R2.reuse ;  /* 0x00000002e40d7220 */ /* 0x081fe40000400000 */
[----:B------:R0:W-:Y:S01]  /*1d590*/  @P4 STG.E desc[UR44][R4.64+0x160], R11 ;  /* 0x0001600b04004986 */ /* 0x0001e2000c10192c */
[----:B------:R-:W-:Y:S01]  /*1d5a0*/  ISETP.GT.AND P4, PT, R0, 0x60, P3 ;  /* 0x000000600000780c */ /* 0x000fe20001f84270 */
[-C--:B-1----:R-:W-:Y:S01]  /*1d5b0*/  FMUL R3, R227, R2.reuse ;  /* 0x00000002e3037220 */ /* 0x082fe20000400000 */
[----:B------:R-:W-:Y:S01]  /*1d5c0*/  F2FP.TF32.F32.PACK_B R13, R13 ;  /* 0x0000000dff0d723e */ /* 0x000fe200024050ff */
[----:B--2---:R-:W-:-:S03]  /*1d5d0*/  FMUL R9, R226, R2 ;  /* 0x00000002e2097220 */ /* 0x004fc60000400000 */
[----:B------:R-:W-:Y:S01]  /*1d5e0*/  F2FP.TF32.F32.PACK_B R3, R3 ;  /* 0x00000003ff03723e */ /* 0x000fe200024050ff */
[----:B------:R1:W-:Y:S01]  /*1d5f0*/  @P5 STG.E desc[UR44][R4.64+0x164], R13 ;  /* 0x0001640d04005986 */ /* 0x0003e2000c10192c */
[----:B------:R-:W-:-:S03]  /*1d600*/  F2FP.TF32.F32.PACK_B R9, R9 ;  /* 0x00000009ff09723e */ /* 0x000fc600024050ff */
[----:B------:R-:W-:Y:S01]  /*1d610*/  @P0 STG.E desc[UR44][R6.64+0x160], R19 ;  /* 0x0001601306000986 */ /* 0x000fe2000c10192c */
[C---:B------:R-:W-:Y:S02]  /*1d620*/  ISETP.GT.AND P5, PT, R0.reuse, 0x61, P3 ;  /* 0x000000610000780c */ /* 0x040fe40001fa4270 */
[C---:B------:R-:W-:Y:S01]  /*1d630*/  ISETP.GT.AND P0, PT, R0.reuse, 0x60, P2 ;  /* 0x000000600000780c */ /* 0x040fe20001704270 */
[----:B------:R2:W-:Y:S01]  /*1d640*/  @P1 STG.E desc[UR44][R6.64+0x164], R3 ;  /* 0x0001640306001986 */ /* 0x0005e2000c10192c */
[C---:B------:R-:W-:Y:S01]  /*1d650*/  ISETP.GT.AND P1, PT, R0.reuse, 0x61, P2 ;  /* 0x000000610000780c */ /* 0x040fe20001724270 */
[-C--:B0-----:R-:W-:Y:S02]  /*1d660*/  FMUL R11, R225, R2.reuse ;  /* 0x00000002e10b7220 */ /* 0x081fe40000400000 */
[----:B------:R0:W-:Y:S01]  /*1d670*/  @P4 STG.E desc[UR44][R4.64+0x180], R9 ;  /* 0x0001800904004986 */ /* 0x0001e2000c10192c */
[----:B------:R-:W-:Y:S01]  /*1d680*/  ISETP.GT.AND P4, PT, R0, 0x68, P3 ;  /* 0x000000680000780c */ /* 0x000fe20001f84270 */
[-C--:B------:R-:W-:Y:S01]  /*1d690*/  FMUL R15, R224, R2.reuse ;  /* 0x00000002e00f7220 */ /* 0x080fe20000400000 */
[-C--:B-1----:R-:W-:Y:S01]  /*1d6a0*/  FMUL R13, R223, R2.reuse ;  /* 0x00000002df0d7220 */ /* 0x082fe20000400000 */
[----:B------:R-:W-:Y:S01]  /*1d6b0*/  F2FP.TF32.F32.PACK_B R11, R11 ;  /* 0x0000000bff0b723e */ /* 0x000fe200024050ff */
[----:B--2---:R-:W-:-:S02]  /*1d6c0*/  FMUL R3, R222, R2 ;  /* 0x00000002de037220 */ /* 0x004fc40000400000 */
[----:B------:R-:W-:Y:S02]  /*1d6d0*/  F2FP.TF32.F32.PACK_B R15, R15 ;  /* 0x0000000fff0f723e */ /* 0x000fe400024050ff */
[----:B------:R-:W-:Y:S02]  /*1d6e0*/  F2FP.TF32.F32.PACK_B R13, R13 ;  /* 0x0000000dff0d723e */ /* 0x000fe400024050ff */
[----:B------:R-:W-:Y:S01]  /*1d6f0*/  F2FP.TF32.F32.PACK_B R3, R3 ;  /* 0x00000003ff03723e */ /* 0x000fe200024050ff */
[----:B------:R1:W-:Y:S01]  /*1d700*/  @P5 STG.E desc[UR44][R4.64+0x184], R11 ;  /* 0x0001840b04005986 */ /* 0x0003e2000c10192c */
[----:B------:R-:W-:-:S03]  /*1d710*/  ISETP.GT.AND P5, PT, R0, 0x69, P3 ;  /* 0x000000690000780c */ /* 0x000fc60001fa4270 */
[----:B------:R-:W-:Y:S01]  /*1d720*/  @P0 STG.E desc[UR44][R6.64+0x180], R15 ;  /* 0x0001800f06000986 */ /* 0x000fe2000c10192c */
[C---:B------:R-:W-:Y:S01]  /*1d730*/  ISETP.GT.AND P0, PT, R0.reuse, 0x68, P2 ;  /* 0x000000680000780c */ /* 0x040fe20001704270 */
[-C--:B0-----:R-:W-:Y:S02]  /*1d740*/  FMUL R9, R221, R2.reuse ;  /* 0x00000002dd097220 */ /* 0x081fe40000400000 */
[----:B------:R0:W-:Y:S01]  /*1d750*/  @P1 STG.E desc[UR44][R6.64+0x184], R13 ;  /* 0x0001840d06001986 */ /* 0x0001e2000c10192c */
[----:B------:R-:W-:Y:S01]  /*1d760*/  ISETP.GT.AND P1, PT, R0, 0x69, P2 ;  /* 0x000000690000780c */ /* 0x000fe20001724270 */
[-C--:B------:R-:W-:Y:S02]  /*1d770*/  FMUL R19, R220, R2.reuse ;  /* 0x00000002dc137220 */ /* 0x080fe40000400000 */
[----:B------:R2:W-:Y:S01]  /*1d780*/  @P4 STG.E desc[UR44][R4.64+0x1a0], R3 ;  /* 0x0001a00304004986 */ /* 0x0005e2000c10192c */
[----:B------:R-:W-:Y:S01]  /*1d790*/  ISETP.GT.AND P4, PT, R0, 0x70, P3 ;  /* 0x000000700000780c */ /* 0x000fe20001f84270 */
[----:B-1----:R-:W-:Y:S01]  /*1d7a0*/  FMUL R11, R219, R2 ;  /* 0x00000002db0b7220 */ /* 0x002fe20000400000 */
[----:B------:R-:W-:-:S02]  /*1d7b0*/  F2FP.TF32.F32.PACK_B R9, R9 ;  /* 0x00000009ff09723e */ /* 0x000fc400024050ff */
[----:B------:R-:W-:Y:S01]  /*1d7c0*/  F2FP.TF32.F32.PACK_B R19, R19 ;  /* 0x00000013ff13723e */ /* 0x000fe200024050ff */
[-C--:B0-----:R-:W-:Y:S01]  /*1d7d0*/  FMUL R13, R218, R2.reuse ;  /* 0x00000002da0d7220 */ /* 0x081fe20000400000 */
[----:B------:R-:W-:Y:S01]  /*1d7e0*/  F2FP.TF32.F32.PACK_B R11, R11 ;  /* 0x0000000bff0b723e */ /* 0x000fe200024050ff */
[----:B------:R0:W-:Y:S03]  /*1d7f0*/  @P5 STG.E desc[UR44][R4.64+0x1a4], R9 ;  /* 0x0001a40904005986 */ /* 0x0001e6000c10192c */
[----:B------:R-:W-:Y:S01]  /*1d800*/  F2FP.TF32.F32.PACK_B R13, R13 ;  /* 0x0000000dff0d723e */ /* 0x000fe200024050ff */
[----:B------:R-:W-:Y:S01]  /*1d810*/  @P0 STG.E desc[UR44][R6.64+0x1a0], R19 ;  /* 0x0001a01306000986 */ /* 0x000fe2000c10192c */
[C---:B------:R-:W-:Y:S02]  /*1d820*/  ISETP.GT.AND P5, PT, R0.reuse, 0x71, P3 ;  /* 0x000000710000780c */ /* 0x040fe40001fa4270 */
[C---:B------:R-:W-:Y:S01]  /*1d830*/  ISETP.GT.AND P0, PT, R0.reuse, 0x70, P2 ;  /* 0x000000700000780c */ /* 0x040fe20001704270 */
[----:B------:R1:W-:Y:S01]  /*1d840*/  @P1 STG.E desc[UR44][R6.64+0x1a4], R11 ;  /* 0x0001a40b06001986 */ /* 0x0003e2000c10192c */
[----:B------:R-:W-:Y:S01]  /*1d850*/  ISETP.GT.AND P1, PT, R0, 0x71, P2 ;  /* 0x000000710000780c */ /* 0x000fe20001724270 */
[----:B--2---:R-:W-:-:S02]  /*1d860*/  FMUL R3, R217, R2 ;  /* 0x00000002d9037220 */ /* 0x004fc40000400000 */
[----:B------:R2:W-:Y:S01]  /*1d870*/  @P4 STG.E desc[UR44][R4.64+0x1c0], R13 ;  /* 0x0001c00d04004986 */ /* 0x0005e2000c10192c */
[----:B------:R-:W-:Y:S01]  /*1d880*/  ISETP.GT.AND P4, PT, R0, 0x78, P3 ;  /* 0x000000780000780c */ /* 0x000fe20001f84270 */
[-C--:B------:R-:W-:Y:S01]  /*1d890*/  FMUL R15, R216, R2.reuse ;  /* 0x00000002d80f7220 */ /* 0x080fe20000400000 */
[-C--:B0-----:R-:W-:Y:S01]  /*1d8a0*/  FMUL R9, R215, R2.reuse ;  /* 0x00000002d7097220 */ /* 0x081fe20000400000 */
[----:B------:R-:W-:Y:S01]  /*1d8b0*/  F2FP.TF32.F32.PACK_B R3, R3 ;  /* 0x00000003ff03723e */ /* 0x000fe200024050ff */
[----:B-1----:R-:W-:Y:S02]  /*1d8c0*/  FMUL R11, R214, R2 ;  /* 0x00000002d60b7220 */ /* 0x002fe40000400000 */
[----:B------:R-:W-:Y:S02]  /*1d8d0*/  F2FP.TF32.F32.PACK_B R15, R15 ;  /* 0x0000000fff0f723e */ /* 0x000fe400024050ff */
[----:B------:R-:W-:Y:S02]  /*1d8e0*/  F2FP.TF32.F32.PACK_B R9, R9 ;  /* 0x00000009ff09723e */ /* 0x000fe400024050ff */
[----:B------:R-:W-:Y:S01]  /*1d8f0*/  F2FP.TF32.F32.PACK_B R11, R11 ;  /* 0x0000000bff0b723e */ /* 0x000fe200024050ff */
[----:B------:R0:W-:Y:S01]  /*1d900*/  @P5 STG.E desc[UR44][R4.64+0x1c4], R3 ;  /* 0x0001c40304005986 */ /* 0x0001e2000c10192c */
[----:B------:R-:W-:-:S03]  /*1d910*/  ISETP.GT.AND P5, PT, R0, 0x79, P3 ;  /* 0x000000790000780c */ /* 0x000fc60001fa4270 */
[----:B------:R-:W-:Y:S01]  /*1d920*/  @P0 STG.E desc[UR44][R6.64+0x1c0], R15 ;  /* 0x0001c00f06000986 */ /* 0x000fe2000c10192c */
[C---:B------:R-:W-:Y:S01]  /*1d930*/  ISETP.GT.AND P0, PT, R0.reuse, 0x78, P2 ;  /* 0x000000780000780c */ /* 0x040fe20001704270 */
[-C--:B--2---:R-:W-:Y:S02]  /*1d940*/  FMUL R13, R213, R2.reuse ;  /* 0x00000002d50d7220 */ /* 0x084fe40000400000 */
[----:B------:R1:W-:Y:S01]  /*1d950*/  @P1 STG.E desc[UR44][R6.64+0x1c4], R9 ;  /* 0x0001c40906001986 */ /* 0x0003e2000c10192c */
[----:B------:R-:W-:Y:S01]  /*1d960*/  ISETP.GT.AND P1, PT, R0, 0x79, P2 ;  /* 0x000000790000780c */ /* 0x000fe20001724270 */
[-C--:B------:R-:W-:Y:S02]  /*1d970*/  FMUL R19, R212, R2.reuse ;  /* 0x00000002d4137220 */ /* 0x080fe40000400000 */
[----:B------:R2:W-:Y:S01]  /*1d980*/  @P4 STG.E desc[UR44][R4.64+0x1e0], R11 ;  /* 0x0001e00b04004986 */ /* 0x0005e2000c10192c */
[----:B------:R-:W-:Y:S01]  /*1d990*/  ISETP.GT.AND P4, PT, R0, 0x80, P3 ;  /* 0x000000800000780c */ /* 0x000fe20001f84270 */
[----:B0-----:R-:W-:Y:S01]  /*1d9a0*/  FMUL R3, R211, R2 ;  /* 0x00000002d3037220 */ /* 0x001fe20000400000 */
[----:B------:R-:W-:-:S02]  /*1d9b0*/  F2FP.TF32.F32.PACK_B R13, R13 ;  /* 0x0000000dff0d723e */ /* 0x000fc400024050ff */
[----:B------:R-:W-:Y:S01]  /*1d9c0*/  F2FP.TF32.F32.PACK_B R19, R19 ;  /* 0x00000013ff13723e */ /* 0x000fe200024050ff */
[-C--:B-1----:R-:W-:Y:S01]  /*1d9d0*/  FMUL R9, R210, R2.reuse ;  /* 0x00000002d2097220 */ /* 0x082fe20000400000 */
        /* <DEDUP_REMOVED lines=204> */
[----:B------:R-:W-:Y:S01]  /*1e6a0*/  ISETP.GT.AND P6, PT, R0, 0xe9, P3 ;  /* 0x000000e90000780c */ /* 0x000fe20001fc4270 */
[-C--:B0-----:R-:W-:Y:S01]  /*1e6b0*/  FMUL R13, R159, R2.reuse ;  /* 0x000000029f0d7220 */ /* 0x081fe20000400000 */
[----:B------:R-:W-:Y:S01]  /*1e6c0*/  F2FP.TF32.F32.PACK_B R11, R11 ;  /* 0x0000000bff0b723e */ /* 0x000fe200024050ff */
[-C--:B-1----:R-:W-:Y:S01]  /*1e6d0*/  FMUL R3, R157, R2.reuse ;  /* 0x000000029d037220 */ /* 0x082fe20000400000 */
[----:B------:R-:W-:Y:S01]  /*1e6e0*/  F2FP.TF32.F32.PACK_B R15, R15 ;  /* 0x0000000fff0f723e */ /* 0x000fe200024050ff */
[----:B--2---:R-:W-:Y:S01]  /*1e6f0*/  FMUL R9, R156, R2 ;  /* 0x000000029c097220 */ /* 0x004fe20000400000 */
[----:B------:R-:W-:Y:S02]  /*1e700*/  F2FP.TF32.F32.PACK_B R13, R13 ;  /* 0x0000000dff0d723e */ /* 0x000fe400024050ff */
[----:B------:R-:W-:Y:S01]  /*1e710*/  F2FP.TF32.F32.PACK_B R3, R3 ;  /* 0x00000003ff03723e */ /* 0x000fe200024050ff */
[----:B------:R0:W-:Y:S01]  /*1e720*/  @P5 STG.E desc[UR44][R4.64+0x384], R11 ;  /* 0x0003840b04005986 */ /* 0x0001e2000c10192c */
[----:B------:R-:W-:-:S03]  /*1e730*/  F2FP.TF32.F32.PACK_B R9, R9 ;  /* 0x00000009ff09723e */ /* 0x000fc600024050ff */
[----:B------:R-:W-:Y:S01]  /*1e740*/  @P0 STG.E desc[UR44][R6.64+0x380], R15 ;  /* 0x0003800f06000986 */ /* 0x000fe2000c10192c */
[----:B------:R-:W-:-:S03]  /*1e750*/  ISETP.GT.AND P0, PT, R0, 0xe8, P2 ;  /* 0x000000e80000780c */ /* 0x000fc60001704270 */
[----:B------:R1:W-:Y:S01]  /*1e760*/  @P1 STG.E desc[UR44][R6.64+0x384], R13 ;  /* 0x0003840d06001986 */ /* 0x0003e2000c10192c */
[----:B------:R-:W-:-:S03]  /*1e770*/  ISETP.GT.AND P5, PT, R0, 0xe9, P2 ;  /* 0x000000e90000780c */ /* 0x000fc600017a4270 */
[----:B------:R2:W-:Y:S01]  /*1e780*/  @P4 STG.E desc[UR44][R4.64+0x3a0], R3 ;  /* 0x0003a00304004986 */ /* 0x0005e2000c10192c */
[-C--:B------:R-:W-:Y:S01]  /*1e790*/  FMUL R19, R155, R2.reuse ;  /* 0x000000029b137220 */ /* 0x080fe20000400000 */
[C---:B------:R-:W-:Y:S02]  /*1e7a0*/  ISETP.GT.AND P4, PT, R0.reuse, 0xf1, P3 ;  /* 0x000000f10000780c */ /* 0x040fe40001f84270 */
[----:B------:R3:W-:Y:S01]  /*1e7b0*/  @P6 STG.E desc[UR44][R4.64+0x3a4], R9 ;  /* 0x0003a40904006986 */ /* 0x0007e2000c10192c */
[----:B------:R-:W-:Y:S01]  /*1e7c0*/  ISETP.GT.AND P6, PT, R0, 0xf0, P3 ;  /* 0x000000f00000780c */ /* 0x000fe20001fc4270 */
[-C--:B0-----:R-:W-:Y:S01]  /*1e7d0*/  FMUL R11, R154, R2.reuse ;  /* 0x000000029a0b7220 */ /* 0x081fe20000400000 */
[-C--:B-1----:R-:W-:Y:S01]  /*1e7e0*/  FMUL R13, R153, R2.reuse ;  /* 0x00000002990d7220 */ /* 0x082fe20000400000 */
[----:B------:R-:W-:Y:S01]  /*1e7f0*/  F2FP.TF32.F32.PACK_B R19, R19 ;  /* 0x00000013ff13723e */ /* 0x000fe200024050ff */
[----:B--2---:R-:W-:Y:S02]  /*1e800*/  FMUL R3, R23, R2 ;  /* 0x0000000217037220 */ /* 0x004fe40000400000 */
[----:B------:R-:W-:-:S02]  /*1e810*/  F2FP.TF32.F32.PACK_B R11, R11 ;  /* 0x0000000bff0b723e */ /* 0x000fc400024050ff */
[----:B------:R-:W-:Y:S02]  /*1e820*/  F2FP.TF32.F32.PACK_B R13, R13 ;  /* 0x0000000dff0d723e */ /* 0x000fe400024050ff */
[----:B------:R-:W-:Y:S01]  /*1e830*/  F2FP.TF32.F32.PACK_B R3, R3 ;  /* 0x00000003ff03723e */ /* 0x000fe200024050ff */
[----:B------:R0:W-:Y:S04]  /*1e840*/  @P0 STG.E desc[UR44][R6.64+0x3a0], R19 ;  /* 0x0003a01306000986 */ /* 0x0001e8000c10192c */
[----:B------:R1:W-:Y:S04]  /*1e850*/  @P5 STG.E desc[UR44][R6.64+0x3a4], R11 ;  /* 0x0003a40b06005986 */ /* 0x0003e8000c10192c */
[----:B------:R-:W-:Y:S01]  /*1e860*/  @P6 STG.E desc[UR44][R4.64+0x3c0], R13 ;  /* 0x0003c00d04006986 */ /* 0x000fe2000c10192c */
[----:B------:R-:W-:-:S03]  /*1e870*/  ISETP.GT.AND P6, PT, R0, 0xf0, P2 ;  /* 0x000000f00000780c */ /* 0x000fc600017c4270 */
[----:B------:R2:W-:Y:S01]  /*1e880*/  @P4 STG.E desc[UR44][R4.64+0x3c4], R3 ;  /* 0x0003c40304004986 */ /* 0x0005e2000c10192c */
[C---:B------:R-:W-:Y:S02]  /*1e890*/  ISETP.GT.AND P4, PT, R0.reuse, 0xf8, P3 ;  /* 0x000000f80000780c */ /* 0x040fe40001f84270 */
[C---:B------:R-:W-:Y:S02]  /*1e8a0*/  ISETP.GT.AND P3, PT, R0.reuse, 0xf9, P3 ;  /* 0x000000f90000780c */ /* 0x040fe40001f64270 */
[----:B------:R-:W-:Y:S01]  /*1e8b0*/  ISETP.GT.AND P5, PT, R0, 0xf1, P2 ;  /* 0x000000f10000780c */ /* 0x000fe200017a4270 */
[-C--:B---3--:R-:W-:Y:S01]  /*1e8c0*/  FMUL R9, R22, R2.reuse ;  /* 0x0000000216097220 */ /* 0x088fe20000400000 */
[-C--:B------:R-:W-:Y:S01]  /*1e8d0*/  FMUL R15, R21, R2.reuse ;  /* 0x00000002150f7220 */ /* 0x080fe20000400000 */
[-C--:B0-----:R-:W-:Y:S01]  /*1e8e0*/  FMUL R19, R20, R2.reuse ;  /* 0x0000000214137220 */ /* 0x081fe20000400000 */
[----:B------:R-:W-:Y:S01]  /*1e8f0*/  FMUL R21, R18, R2 ;  /* 0x0000000212157220 */ /* 0x000fe20000400000 */
[----:B------:R-:W-:Y:S01]  /*1e900*/  USHF.L.U32 UR12, UR8, 0x9, URZ ;  /* 0x00000009080c7899 */ /* 0x000fe2000800063f */
[----:B------:R-:W-:-:S02]  /*1e910*/  F2FP.TF32.F32.PACK_B R9, R9 ;  /* 0x00000009ff09723e */ /* 0x000fc400024050ff */
[----:B------:R-:W-:Y:S01]  /*1e920*/  F2FP.TF32.F32.PACK_B R15, R15 ;  /* 0x0000000fff0f723e */ /* 0x000fe200024050ff */
[----:B------:R-:W-:Y:S01]  /*1e930*/  USHF.L.U64.HI UR11, UR8, 0x9, UR9 ;  /* 0x00000009080b7899 */ /* 0x000fe20008010209 */
[----:B------:R-:W-:Y:S01]  /*1e940*/  F2FP.TF32.F32.PACK_B R19, R19 ;  /* 0x00000013ff13723e */ /* 0x000fe200024050ff */
[----:B-1----:R-:W-:Y:S01]  /*1e950*/  @P3 IMAD.MOV.U32 R11, RZ, RZ, R5 ;  /* 0x000000ffff0b3224 */ /* 0x002fe200078e0005 */
[----:B------:R-:W-:Y:S01]  /*1e960*/  F2FP.TF32.F32.PACK_B R21, R21 ;  /* 0x00000015ff15723e */ /* 0x000fe200024050ff */
[----:B------:R0:W-:Y:S01]  /*1e970*/  @P6 STG.E desc[UR44][R6.64+0x3c0], R9 ;  /* 0x0003c00906006986 */ /* 0x0001e2000c10192c */
[----:B------:R-:W-:Y:S01]  /*1e980*/  @P3 MOV R10, R4 ;  /* 0x00000004000a3202 */ /* 0x000fe20000000f00 */
[----:B--2---:R-:W-:Y:S02]  /*1e990*/  IMAD.U32 R3, RZ, RZ, UR12 ;  /* 0x0000000cff037e24 */ /* 0x004fe4000f8e00ff */
[----:B------:R-:W-:Y:S01]  /*1e9a0*/  @P5 STG.E desc[UR44][R6.64+0x3c4], R15 ;  /* 0x0003c40f06005986 */ /* 0x000fe2000c10192c */
[----:B------:R-:W-:-:S03]  /*1e9b0*/  ISETP.GT.AND P1, PT, R158, 0x80, PT ;  /* 0x000000809e00780c */ /* 0x000fc60003f24270 */
[----:B------:R1:W-:Y:S01]  /*1e9c0*/  @P4 STG.E desc[UR44][R4.64+0x3e0], R19 ;  /* 0x0003e01304004986 */ /* 0x0003e2000c10192c */
[C---:B------:R-:W-:Y:S02]  /*1e9d0*/  ISETP.GT.AND P4, PT, R0.reuse, 0xf8, P2 ;  /* 0x000000f80000780c */ /* 0x040fe40001784270 */
[----:B------:R-:W-:Y:S01]  /*1e9e0*/  ISETP.GT.AND P2, PT, R0, 0xf9, P2 ;  /* 0x000000f90000780c */ /* 0x000fe20001744270 */
[----:B------:R2:W-:Y:S01]  /*1e9f0*/  @P3 STG.E desc[UR44][R10.64+0x3e4], R21 ;  /* 0x0003e4150a003986 */ /* 0x0005e2000c10192c */
[----:B0-----:R-:W-:Y:S01]  /*1ea00*/  IMAD.U32 R9, RZ, RZ, UR11 ;  /* 0x0000000bff097e24 */ /* 0x001fe2000f8e00ff */
[----:B------:R-:W-:Y:S01]  /*1ea10*/  IADD3 R8, P3, P6, R4, UR5, R3 ;  /* 0x0000000504087c10 */ /* 0x000fe2000fe7e003 */
[-C--:B------:R-:W-:Y:S01]  /*1ea20*/  FMUL R23, R14, R2.reuse ;  /* 0x000000020e177220 */ /* 0x080fe20000400000 */
[-C--:B------:R-:W-:Y:S01]  /*1ea30*/  FMUL R13, R12, R2.reuse ;  /* 0x000000020c0d7220 */ /* 0x080fe20000400000 */
[----:B------:R-:W-:Y:S02]  /*1ea40*/  ISETP.GT.AND P5, PT, R0, RZ, P1 ;  /* 0x000000ff0000720c */ /* 0x000fe40000fa4270 */
[----:B------:R-:W-:Y:S01]  /*1ea50*/  IADD3.X R9, R5, UR4, R9, P3, P6 ;  /* 0x0000000405097c10 */ /* 0x000fe20009fec409 */
[----:B------:R-:W-:Y:S01]  /*1ea60*/  FMUL R3, R24, R2 ;  /* 0x0000000218037220 */ /* 0x000fe20000400000 */
[----:B------:R-:W-:-:S02]  /*1ea70*/  ISETP.GT.AND P3, PT, R0, 0x1, P1 ;  /* 0x000000010000780c */ /* 0x000fc40000f64270 */
[----:B------:R-:W-:Y:S01]  /*1ea80*/  F2FP.TF32.F32.PACK_B R23, R23 ;  /* 0x00000017ff17723e */ /* 0x000fe200024050ff */
[----:B------:R-:W-:Y:S01]  /*1ea90*/  FMUL R25, R25, R2 ;  /* 0x0000000219197220 */ /* 0x000fe20000400000 */
[----:B-1----:R-:W-:Y:S02]  /*1eaa0*/  IADD3 R4, P6, R4, UR12, RZ ;  /* 0x0000000c04047c10 */ /* 0x002fe4000ffde0ff */
[----:B------:R-:W-:Y:S02]  /*1eab0*/  F2FP.TF32.F32.PACK_B R13, R13 ;  /* 0x0000000dff0d723e */ /* 0x000fe400024050ff */
[----:B------:R-:W-:Y:S01]  /*1eac0*/  ISETP.GT.AND P0, PT, R158, 0x88, PT ;  /* 0x000000889e00780c */ /* 0x000fe20003f04270 */
[----:B------:R-:W-:Y:S01]  /*1ead0*/  @P4 STG.E desc[UR44][R6.64+0x3e0], R23 ;  /* 0x0003e01706004986 */ /* 0x000fe2000c10192c */
[----:B------:R-:W-:Y:S02]  /*1eae0*/  IADD3.X R5, R5, UR11, RZ, P6, !PT ;  /* 0x0000000b05057c10 */ /* 0x000fe4000b7fe4ff */
[----:B------:R-:W-:Y:S01]  /*1eaf0*/  F2FP.TF32.F32.PACK_B R3, R3 ;  /* 0x00000003ff03723e */ /* 0x000fe200024050ff */
[----:B------:R-:W-:Y:S01]  /*1eb00*/  @P2 STG.E desc[UR44][R6.64+0x3e4], R13 ;  /* 0x0003e40d06002986 */ /* 0x000fe2000c10192c */
[----:B------:R-:W-:-:S02]  /*1eb10*/  F2FP.TF32.F32.PACK_B R25, R25 ;  /* 0x00000019ff19723e */ /* 0x000fc400024050ff */
[----:B------:R-:W-:Y:S01]  /*1eb20*/  ISETP.GT.AND P2, PT, R0, RZ, P0 ;  /* 0x000000ff0000720c */ /* 0x000fe20000744270 */
[----:B------:R0:W-:Y:S01]  /*1eb30*/  @P5 STG.E desc[UR44][R4.64], R3 ;  /* 0x0000000304005986 */ /* 0x0001e2000c10192c */
[-C--:B------:R-:W-:Y:S01]  /*1eb40*/  FMUL R15, R26, R2.reuse ;  /* 0x000000021a0f7220 */ /* 0x080fe20000400000 */
[----:B------:R-:W-:Y:S02]  /*1eb50*/  ISETP.GT.AND P4, PT, R0, 0x1, P0 ;  /* 0x000000010000780c */ /* 0x000fe40000784270 */
[----:B--2---:R-:W-:Y:S01]  /*1eb60*/  IADD3 R10, P5, R4, UR5, RZ ;  /* 0x00000005040a7c10 */ /* 0x004fe2000ffbe0ff */
[----:B------:R-:W-:Y:S01]  /*1eb70*/  @P3 STG.E desc[UR44][R4.64+0x4], R25 ;  /* 0x0000041904003986 */ /* 0x000fe2000c10192c */
[----:B------:R-:W-:Y:S01]  /*1eb80*/  ISETP.GT.AND P3, PT, R0, 0x8, P1 ;  /* 0x000000080000780c */ /* 0x000fe20000f64270 */
[-C--:B------:R-:W-:Y:S01]  /*1eb90*/  FMUL R27, R27, R2.reuse ;  /* 0x000000021b1b7220 */ /* 0x080fe20000400000 */
[----:B------:R-:W-:Y:S02]  /*1eba0*/  F2FP.TF32.F32.PACK_B R15, R15 ;  /* 0x0000000fff0f723e */ /* 0x000fe400024050ff */
[----:B------:R-:W-:Y:S01]  /*1ebb0*/  IADD3.X R11, R5, UR4, RZ, P5, !PT ;  /* 0x00000004050b7c10 */ /* 0x000fe2000affe4ff */
[----:B0-----:R-:W-:Y:S01]  /*1ebc0*/  FMUL R3, R28, R2 ;  /* 0x000000021c037220 */ /* 0x001fe20000400000 */
[----:B------:R-:W-:-:S02]  /*1ebd0*/  F2FP.TF32.F32.PACK_B R27, R27 ;  /* 0x0000001bff1b723e */ /* 0x000fc400024050ff */
[C---:B------:R-:W-:Y:S01]  /*1ebe0*/  ISETP.GT.AND P5, PT, R0.reuse, 0x9, P1 ;  /* 0x000000090000780c */ /* 0x040fe20000fa4270 */
[----:B------:R-:W-:Y:S01]  /*1ebf0*/  @P2 STG.E desc[UR44][R10.64], R15 ;  /* 0x0000000f0a002986 */ /* 0x000fe2000c10192c */
[----:B------:R-:W-:Y:S02]  /*1ec00*/  F2FP.TF32.F32.PACK_B R3, R3 ;  /* 0x00000003ff03723e */ /* 0x000fe400024050ff */
[----:B------:R-:W-:Y:S01]  /*1ec10*/  ISETP.GT.AND P2, PT, R0, 0x8, P0 ;  /* 0x000000080000780c */ /* 0x000fe20000744270 */
[-C--:B------:R-:W-:Y:S01]  /*1ec20*/  FMUL R29, R29, R2.reuse ;  /* 0x000000021d1d7220 */ /* 0x080fe20000400000 */
[----:B------:R0:W-:Y:S01]  /*1ec30*/  @P4 STG.E desc[UR44][R10.64+0x4], R27 ;  /* 0x0000041b0a004986 */ /* 0x0001e2000c10192c */
[----:B------:R-:W-:Y:S01]  /*1ec40*/  FMUL R13, R30, R2 ;  /* 0x000000021e0d7220 */ /* 0x000fe20000400000 */
[----:B------:R-:W-:Y:S02]  /*1ec50*/  IADD3 R6, P4, R4, UR5, RZ ;  /* 0x0000000504067c10 */ /* 0x000fe4000ff9e0ff */
[----:B------:R1:W-:Y:S01]  /*1ec60*/  @P3 STG.E desc[UR44][R4.64+0x20], R3 ;  /* 0x0000200304003986 */ /* 0x0003e2000c10192c */
[----:B------:R-:W-:-:S02]  /*1ec70*/  ISETP.GT.AND P3, PT, R0, 0x9, P0 ;  /* 0x000000090000780c */ /* 0x000fc40000764270 */
[----:B------:R-:W-:Y:S01]  /*1ec80*/  F2FP.TF32.F32.PACK_B R29, R29 ;  /* 0x0000001dff1d723e */ /* 0x000fe200024050ff */
[----:B------:R-:W-:Y:S01]  /*1ec90*/  FMUL R31, R31, R2 ;  /* 0x000000021f1f7220 */ /* 0x000fe20000400000 */
[----:B------:R-:W-:Y:S02]  /*1eca0*/  F2FP.TF32.F32.PACK_B R13, R13 ;  /* 0x0000000dff0d723e */ /* 0x000fe400024050ff */
[----:B------:R-:W-:Y:S01]  /*1ecb0*/  IADD3.X R7, R5, UR4, RZ, P4, !PT ;  /* 0x0000000405077c10 */ /* 0x000fe2000a7fe4ff */
[----:B------:R-:W-:Y:S01]  /*1ecc0*/  @P5 STG.E desc[UR44][R4.64+0x24], R29 ;  /* 0x0000241d04005986 */ /* 0x000fe2000c10192c */
[----:B------:R-:W-:-:S03]  /*1ecd0*/  F2FP.TF32.F32.PACK_B R31, R31 ;  /* 0x0000001fff1f723e */ /* 0x000fc600024050ff */
[----:B------:R2:W-:Y:S01]  /*1ece0*/  @P2 STG.E desc[UR44][R6.64+0x20], R13 ;  /* 0x0000200d06002986 */ /* 0x0005e2000c10192c */
[C---:B------:R-:W-:Y:S02]  /*1ecf0*/  ISETP.GT.AND P2, PT, R0.reuse, 0x10, P0 ;  /* 0x000000100000780c */ /* 0x040fe40000744270 */
[C---:B------:R-:W-:Y:S01]  /*1ed00*/  ISETP.GT.AND P4, PT, R0.reuse, 0x10, P1 ;  /* 0x000000100000780c */ /* 0x040fe20000f84270 */
[----:B------:R-:W-:Y:S01]  /*1ed10*/  @P3 STG.E desc[UR44][R8.64+0x24], R31 ;  /* 0x0000241f08003986 */ /* 0x000fe2000c10192c */
[----:B------:R-:W-:Y:S01]  /*1ed20*/  ISETP.GT.AND P5, PT, R0, 0x11, P1 ;  /* 0x000000110000780c */ /* 0x000fe20000fa4270 */
[-C--:B0-----:R-:W-:Y:S01]  /*1ed30*/  FMUL R11, R32, R2.reuse ;  /* 0x00000002200b7220 */ /* 0x081fe20000400000 */
[----:B------:R-:W-:Y:S01]  /*1ed40*/  ISETP.GT.AND P3, PT, R0, 0x11, P0 ;  /* 0x000000110000780c */ /* 0x000fe20000764270 */
[-C--:B------:R-:W-:Y:S01]  /*1ed50*/  FMUL R33, R33, R2.reuse ;  /* 0x0000000221217220 */ /* 0x080fe20000400000 */
[----:B-1----:R-:W-:Y:S02]  /*1ed60*/  FMUL R3, R34, R2 ;  /* 0x0000000222037220 */ /* 0x002fe40000400000 */
[----:B------:R-:W-:-:S02]  /*1ed70*/  F2FP.TF32.F32.PACK_B R11, R11 ;  /* 0x0000000bff0b723e */ /* 0x000fc400024050ff */
[----:B------:R-:W-:Y:S01]  /*1ed80*/  F2FP.TF32.F32.PACK_B R33, R33 ;  /* 0x00000021ff21723e */ /* 0x000fe200024050ff */
[----:B--2---:R-:W-:Y:S01]  /*1ed90*/  @P2 IMAD.MOV.U32 R6, RZ, RZ, R8 ;  /* 0x000000ffff062224 */ /* 0x004fe200078e0008 */
[----:B------:R-:W-:Y:S01]  /*1eda0*/  F2FP.TF32.F32.PACK_B R3, R3 ;  /* 0x00000003ff03723e */ /* 0x000fe200024050ff */
[----:B------:R-:W-:Y:S01]  /*1edb0*/  FMUL R35, R35, R2 ;  /* 0x0000000223237220 */ /* 0x000fe20000400000 */
[----:B------:R-:W-:Y:S01]  /*1edc0*/  @P2 MOV R7, R9 ;  /* 0x0000000900072202 */ /* 0x000fe20000000f00 */
[----:B------:R-:W-:Y:S04]  /*1edd0*/  @P4 STG.E desc[UR44][R4.64+0x40], R11 ;  /* 0x0000400b04004986 */ /* 0x000fe8000c10192c */
[----:B------:R-:W-:Y:S01]  /*1ede0*/  @P5 STG.E desc[UR44][R4.64+0x44], R33 ;  /* 0x0000442104005986 */ /* 0x000fe2000c10192c */
[----:B------:R-:W-:-:S03]  /*1edf0*/  F2FP.TF32.F32.PACK_B R35, R35 ;  /* 0x00000023ff23723e */ /* 0x000fc600024050ff */
[----:B------:R0:W-:Y:S01]  /*1ee00*/  @P2 STG.E desc[UR44][R6.64+0x40], R3 ;  /* 0x0000400306002986 */ /* 0x0001e2000c10192c */
[C---:B------:R-:W-:Y:S02]  /*1ee10*/  ISETP.GT.AND P2, PT, R0.reuse, 0x18, P0 ;  /* 0x000000180000780c */ /* 0x040fe40000744270 */
[C---:B------:R-:W-:Y:S02]  /*1ee20*/  ISETP.GT.AND P4, PT, R0.reuse, 0x18, P1 ;  /* 0x000000180000780c */ /* 0x040fe40000f84270 */
[----:B------:R-:W-:Y:S01]  /*1ee30*/  ISETP.GT.AND P5, PT, R0, 0x19, P1 ;  /* 0x000000190000780c */ /* 0x000fe20000fa4270 */
[----:B0-----:R-:W-:Y:S02]  /*1ee40*/  @P3 IMAD.MOV.U32 R6, RZ, RZ, R8 ;  /* 0x000000ffff063224 */ /* 0x001fe400078e0008 */
[----:B------:R-:W-:Y:S02]  /*1ee50*/  @P3 IMAD.MOV.U32 R7, RZ, RZ, R9 ;  /* 0x000000ffff073224 */ /* 0x000fe400078e0009 */
[-C--:B------:R-:W-:Y:S01]  /*1ee60*/  FMUL R13, R36, R2.reuse ;  /* 0x00000002240d7220 */ /* 0x080fe20000400000 */
[----:B------:R-:W-:-:S02]  /*1ee70*/  FMUL R37, R37, R2 ;  /* 0x0000000225257220 */ /* 0x000fc40000400000 */
[----:B------:R0:W-:Y:S01]  /*1ee80*/  @P3 STG.E desc[UR44][R6.64+0x44], R35 ;  /* 0x0000442306003986 */ /* 0x0001e2000c10192c */
[----:B------:R-:W-:Y:S01]  /*1ee90*/  ISETP.GT.AND P3, PT, R0, 0x19, P0 ;  /* 0x000000190000780c */ /* 0x000fe20000764270 */
[-C--:B------:R-:W-:Y:S01]  /*1eea0*/  FMUL R11, R38, R2.reuse ;  /* 0x00000002260b7220 */ /* 0x080fe20000400000 */
[----:B------:R-:W-:Y:S02]  /*1eeb0*/  F2FP.TF32.F32.PACK_B R13, R13 ;  /* 0x0000000dff0d723e */ /* 0x000fe400024050ff */
[----:B------:R-:W-:Y:S01]  /*1eec0*/  F2FP.TF32.F32.PACK_B R37, R37 ;  /* 0x00000025ff25723e */ /* 0x000fe200024050ff */
[----:B------:R-:W-:Y:S01]  /*1eed0*/  FMUL R39, R39, R2 ;  /* 0x0000000227277220 */ /* 0x000fe20000400000 */
[----:B------:R-:W-:Y:S01]  /*1eee0*/  F2FP.TF32.F32.PACK_B R11, R11 ;  /* 0x0000000bff0b723e */ /* 0x000fe200024050ff */
[----:B------:R-:W-:Y:S01]  /*1eef0*/  @P4 STG.E desc[UR44][R4.64+0x60], R13 ;  /* 0x0000600d04004986 */ /* 0x000fe2000c10192c */
[----:B0-----:R-:W-:Y:S01]  /*1ef00*/  @P2 IMAD.MOV.U32 R6, RZ, RZ, R8 ;  /* 0x000000ffff062224 */ /* 0x001fe200078e0008 */
[----:B------:R-:W-:-:S02]  /*1ef10*/  @P2 MOV R7, R9 ;  /* 0x0000000900072202 */ /* 0x000fc40000000f00 */
        /* <DEDUP_REMOVED lines=406> */
[-C--:B------:R-:W-:Y:S01]  /*20880*/  FMUL R13, R120, R2.reuse ;  /* 0x00000002780d7220 */ /* 0x080fe20000400000 */
[----:B0-----:R-:W-:Y:S02]  /*20890*/  @P3 IMAD.MOV.U32 R6, RZ, RZ, R8 ;  /* 0x000000ffff063224 */ /* 0x001fe400078e0008 */
[----:B------:R-:W-:Y:S02]  /*208a0*/  @P3 IMAD.MOV.U32 R7, RZ, RZ, R9 ;  /* 0x000000ffff073224 */ /* 0x000fe400078e0009 */
[-C--:B------:R-:W-:Y:S01]  /*208b0*/  FMUL R121, R121, R2.reuse ;  /* 0x0000000279797220 */ /* 0x080fe20000400000 */
[----:B------:R-:W-:-:S02]  /*208c0*/  FMUL R11, R122, R2 ;  /* 0x000000027a0b7220 */ /* 0x000fc40000400000 */
[----:B------:R0:W-:Y:S01]  /*208d0*/  @P3 STG.E desc[UR44][R6.64+0x2e4], R119 ;  /* 0x0002e47706003986 */ /* 0x0001e2000c10192c */
[----:B------:R-:W-:Y:S02]  /*208e0*/  ISETP.GT.AND P3, PT, R0, 0xc1, P0 ;  /* 0x000000c10000780c */ /* 0x000fe40000764270 */
        /* <DEDUP_REMOVED lines=8> */
[----:B------:R-:W-:Y:S01]  /*20970*/  ISETP.GT.AND P4, PT, R0, 0xc8, P1 ;  /* 0x000000c80000780c */ /* 0x000fe20000f84270 */
[-C--:B------:R-:W-:Y:S01]  /*20980*/  FMUL R3, R124, R2.reuse ;  /* 0x000000027c037220 */ /* 0x080fe20000400000 */
[----:B------:R-:W-:Y:S01]  /*20990*/  F2FP.TF32.F32.PACK_B R123, R123 ;  /* 0x0000007bff7b723e */ /* 0x000fe200024050ff */
[----:B------:R0:W-:Y:S01]  /*209a0*/  @P2 STG.E desc[UR44][R6.64+0x300], R11 ;  /* 0x0003000b06002986 */ /* 0x0001e2000c10192c */
[C---:B------:R-:W-:Y:S02]  /*209b0*/  ISETP.GT.AND P2, PT, R0.reuse, 0xc8, P0 ;  /* 0x000000c80000780c */ /* 0x040fe40000744270 */
[----:B------:R-:W-:Y:S01]  /*209c0*/  ISETP.GT.AND P5, PT, R0, 0xc9, P1 ;  /* 0x000000c90000780c */ /* 0x000fe20000fa4270 */
[----:B------:R-:W-:Y:S01]  /*209d0*/  FMUL R125, R125, R2 ;  /* 0x000000027d7d7220 */ /* 0x000fe20000400000 */
[----:B------:R-:W-:Y:S01]  /*209e0*/  F2FP.TF32.F32.PACK_B R3, R3 ;  /* 0x00000003ff03723e */ /* 0x000fe200024050ff */
[----:B0-----:R-:W-:-:S02]  /*209f0*/  @P3 IMAD.MOV.U32 R6, RZ, RZ, R8 ;  /* 0x000000ffff063224 */ /* 0x001fc400078e0008 */
[----:B------:R-:W-:Y:S02]  /*20a00*/  @P3 IMAD.MOV.U32 R7, RZ, RZ, R9 ;  /* 0x000000ffff073224 */ /* 0x000fe400078e0009 */
[----:B------:R-:W-:-:S03]  /*20a10*/  FMUL R13, R126, R2 ;  /* 0x000000027e0d7220 */ /* 0x000fc60000400000 */
[----:B------:R0:W-:Y:S01]  /*20a20*/  @P3 STG.E desc[UR44][R6.64+0x304], R123 ;  /* 0x0003047b06003986 */ /* 0x0001e2000c10192c */
[C---:B------:R-:W-:Y:S02]  /*20a30*/  ISETP.GT.AND P3, PT, R0.reuse, 0xc9, P0 ;  /* 0x000000c90000780c */ /* 0x040fe40000764270 */
[----:B------:R-:W-:Y:S01]  /*20a40*/  F2FP.TF32.F32.PACK_B R125, R125 ;  /* 0x0000007dff7d723e */ /* 0x000fe200024050ff */
[----:B------:R-:W-:Y:S01]  /*20a50*/  @P4 STG.E desc[UR44][R4.64+0x320], R3 ;  /* 0x0003200304004986 */ /* 0x000fe2000c10192c */
[----:B------:R-:W-:Y:S01]  /*20a60*/  ISETP.GT.AND P4, PT, R0, 0xd0, P1 ;  /* 0x000000d00000780c */ /* 0x000fe20000f84270 */
[-C--:B------:R-:W-:Y:S01]  /*20a70*/  FMUL R127, R127, R2.reuse ;  /* 0x000000027f7f7220 */ /* 0x080fe20000400000 */
[----:B------:R-:W-:Y:S01]  /*20a80*/  F2FP.TF32.F32.PACK_B R13, R13 ;  /* 0x0000000dff0d723e */ /* 0x000fe200024050ff */
[----:B------:R-:W-:Y:S01]  /*20a90*/  FMUL R11, R128, R2 ;  /* 0x00000002800b7220 */ /* 0x000fe20000400000 */
[----:B0-----:R-:W-:Y:S01]  /*20aa0*/  @P2 IMAD.MOV.U32 R6, RZ, RZ, R8 ;  /* 0x000000ffff062224 */ /* 0x001fe200078e0008 */
[----:B------:R-:W-:Y:S01]  /*20ab0*/  @P2 MOV R7, R9 ;  /* 0x0000000900072202 */ /* 0x000fe20000000f00 */
[----:B------:R-:W-:Y:S01]  /*20ac0*/  @P5 STG.E desc[UR44][R4.64+0x324], R125 ;  /* 0x0003247d04005986 */ /* 0x000fe2000c10192c */
[----:B------:R-:W-:-:S02]  /*20ad0*/  ISETP.GT.AND P5, PT, R0, 0xd1, P1 ;  /* 0x000000d10000780c */ /* 0x000fc40000fa4270 */
[----:B------:R-:W-:Y:S01]  /*20ae0*/  F2FP.TF32.F32.PACK_B R127, R127 ;  /* 0x0000007fff7f723e */ /* 0x000fe200024050ff */
[----:B------:R0:W-:Y:S01]  /*20af0*/  @P2 STG.E desc[UR44][R6.64+0x320], R13 ;  /* 0x0003200d06002986 */ /* 0x0001e2000c10192c */
[----:B------:R-:W-:Y:S02]  /*20b00*/  F2FP.TF32.F32.PACK_B R11, R11 ;  /* 0x0000000bff0b723e */ /* 0x000fe400024050ff */
[----:B------:R-:W-:Y:S01]  /*20b10*/  ISETP.GT.AND P2, PT, R0, 0xd0, P0 ;  /* 0x000000d00000780c */ /* 0x000fe20000744270 */
[----:B------:R-:W-:Y:S01]  /*20b20*/  FMUL R129, R129, R2 ;  /* 0x0000000281817220 */ /* 0x000fe20000400000 */
[----:B0-----:R-:W-:Y:S02]  /*20b30*/  @P3 IMAD.MOV.U32 R6, RZ, RZ, R8 ;  /* 0x000000ffff063224 */ /* 0x001fe400078e0008 */
[----:B------:R-:W-:Y:S02]  /*20b40*/  @P3 IMAD.MOV.U32 R7, RZ, RZ, R9 ;  /* 0x000000ffff073224 */ /* 0x000fe400078e0009 */
[----:B------:R-:W-:-:S03]  /*20b50*/  F2FP.TF32.F32.PACK_B R129, R129 ;  /* 0x00000081ff81723e */ /* 0x000fc600024050ff */
[----:B------:R0:W-:Y:S01]  /*20b60*/  @P3 STG.E desc[UR44][R6.64+0x324], R127 ;  /* 0x0003247f06003986 */ /* 0x0001e2000c10192c */
[----:B------:R-:W-:-:S03]  /*20b70*/  FMUL R3, R130, R2 ;  /* 0x0000000282037220 */ /* 0x000fc60000400000 */
[----:B------:R1:W-:Y:S01]  /*20b80*/  @P4 STG.E desc[UR44][R4.64+0x340], R11 ;  /* 0x0003400b04004986 */ /* 0x0003e2000c10192c */
[C---:B------:R-:W-:Y:S02]  /*20b90*/  ISETP.GT.AND P4, PT, R0.reuse, 0xd1, P0 ;  /* 0x000000d10000780c */ /* 0x040fe40000784270 */
[C---:B------:R-:W-:Y:S01]  /*20ba0*/  ISETP.GT.AND P3, PT, R0.reuse, 0xd8, P0 ;  /* 0x000000d80000780c */ /* 0x040fe20000764270 */
[----:B------:R-:W-:Y:S01]  /*20bb0*/  @P5 STG.E desc[UR44][R4.64+0x344], R129 ;  /* 0x0003448104005986 */ /* 0x000fe2000c10192c */
[----:B------:R-:W-:Y:S01]  /*20bc0*/  ISETP.GT.AND P5, PT, R0, 0xd8, P1 ;  /* 0x000000d80000780c */ /* 0x000fe20000fa4270 */
[-C--:B------:R-:W-:Y:S01]  /*20bd0*/  FMUL R131, R131, R2.reuse ;  /* 0x0000000283837220 */ /* 0x080fe20000400000 */
[----:B------:R-:W-:Y:S01]  /*20be0*/  F2FP.TF32.F32.PACK_B R3, R3 ;  /* 0x00000003ff03723e */ /* 0x000fe200024050ff */
[----:B0-----:R-:W-:Y:S01]  /*20bf0*/  @P2 IMAD.MOV.U32 R6, RZ, RZ, R8 ;  /* 0x000000ffff062224 */ /* 0x001fe200078e0008 */
[----:B------:R-:W-:Y:S01]  /*20c00*/  @P2 MOV R7, R9 ;  /* 0x0000000900072202 */ /* 0x000fe20000000f00 */
[-C--:B------:R-:W-:Y:S01]  /*20c10*/  FMUL R13, R132, R2.reuse ;  /* 0x00000002840d7220 */ /* 0x080fe20000400000 */
[----:B------:R-:W-:Y:S01]  /*20c20*/  ISETP.GT.AND P6, PT, R0, 0xd9, P1 ;  /* 0x000000d90000780c */ /* 0x000fe20000fc4270 */
[-C--:B------:R-:W-:Y:S01]  /*20c30*/  FMUL R133, R133, R2.reuse ;  /* 0x0000000285857220 */ /* 0x080fe20000400000 */
[----:B------:R-:W-:Y:S01]  /*20c40*/  F2FP.TF32.F32.PACK_B R131, R131 ;  /* 0x00000083ff83723e */ /* 0x000fe200024050ff */
[----:B------:R0:W-:Y:S01]  /*20c50*/  @P2 STG.E desc[UR44][R6.64+0x340], R3 ;  /* 0x0003400306002986 */ /* 0x0001e2000c10192c */
[----:B-1----:R-:W-:Y:S01]  /*20c60*/  FMUL R11, R134, R2 ;  /* 0x00000002860b7220 */ /* 0x002fe20000400000 */
[----:B------:R-:W-:-:S02]  /*20c70*/  F2FP.TF32.F32.PACK_B R13, R13 ;  /* 0x0000000dff0d723e */ /* 0x000fc400024050ff */
[----:B------:R-:W-:Y:S02]  /*20c80*/  ISETP.GT.AND P2, PT, R0, 0xd9, P0 ;  /* 0x000000d90000780c */ /* 0x000fe40000744270 */
[----:B------:R-:W-:Y:S01]  /*20c90*/  F2FP.TF32.F32.PACK_B R133, R133 ;  /* 0x00000085ff85723e */ /* 0x000fe200024050ff */
[----:B0-----:R-:W-:Y:S02]  /*20ca0*/  @P4 IMAD.MOV.U32 R6, RZ, RZ, R8 ;  /* 0x000000ffff064224 */ /* 0x001fe400078e0008 */
[----:B------:R-:W-:Y:S01]  /*20cb0*/  @P4 IMAD.MOV.U32 R7, RZ, RZ, R9 ;  /* 0x000000ffff074224 */ /* 0x000fe200078e0009 */
[----:B------:R-:W-:-:S04]  /*20cc0*/  F2FP.TF32.F32.PACK_B R11, R11 ;  /* 0x0000000bff0b723e */ /* 0x000fc800024050ff */
[----:B------:R0:W-:Y:S01]  /*20cd0*/  @P4 STG.E desc[UR44][R6.64+0x344], R131 ;  /* 0x0003448306004986 */ /* 0x0001e2000c10192c */
[----:B------:R-:W-:-:S03]  /*20ce0*/  FMUL R135, R135, R2 ;  /* 0x0000000287877220 */ /* 0x000fc60000400000 */
[----:B------:R1:W-:Y:S01]  /*20cf0*/  @P5 STG.E desc[UR44][R4.64+0x360], R13 ;  /* 0x0003600d04005986 */ /* 0x0003e2000c10192c */
[----:B------:R-:W-:-:S03]  /*20d00*/  ISETP.GT.AND P5, PT, R0, 0xe0, P0 ;  /* 0x000000e00000780c */ /* 0x000fc600007a4270 */
[----:B------:R-:W-:Y:S01]  /*20d10*/  @P6 STG.E desc[UR44][R4.64+0x364], R133 ;  /* 0x0003648504006986 */ /* 0x000fe2000c10192c */
[----:B0-----:R-:W-:Y:S01]  /*20d20*/  @P3 IMAD.MOV.U32 R6, RZ, RZ, R8 ;  /* 0x000000ffff063224 */ /* 0x001fe200078e0008 */
[----:B------:R-:W-:Y:S02]  /*20d30*/  @P3 MOV R7, R9 ;  /* 0x0000000900073202 */ /* 0x000fe40000000f00 */
[----:B------:R-:W-:-:S03]  /*20d40*/  ISETP.GT.AND P4, PT, R0, 0xe1, P1 ;  /* 0x000000e10000780c */ /* 0x000fc60000f84270 */
[----:B------:R0:W-:Y:S01]  /*20d50*/  @P3 STG.E desc[UR44][R6.64+0x360], R11 ;  /* 0x0003600b06003986 */ /* 0x0001e2000c10192c */
[----:B------:R-:W-:Y:S01]  /*20d60*/  ISETP.GT.AND P3, PT, R0, 0xe0, P1 ;  /* 0x000000e00000780c */ /* 0x000fe20000f64270 */
[-C--:B------:R-:W-:Y:S01]  /*20d70*/  FMUL R3, R136, R2.reuse ;  /* 0x0000000288037220 */ /* 0x080fe20000400000 */
[----:B------:R-:W-:Y:S01]  /*20d80*/  ISETP.GT.AND P6, PT, R0, 0xe1, P0 ;  /* 0x000000e10000780c */ /* 0x000fe200007c4270 */
[-C--:B------:R-:W-:Y:S01]  /*20d90*/  FMUL R137, R137, R2.reuse ;  /* 0x0000000289897220 */ /* 0x080fe20000400000 */
[----:B------:R-:W-:Y:S01]  /*20da0*/  F2FP.TF32.F32.PACK_B R135, R135 ;  /* 0x00000087ff87723e */ /* 0x000fe200024050ff */
[-C--:B-1----:R-:W-:Y:S01]  /*20db0*/  FMUL R13, R138, R2.reuse ;  /* 0x000000028a0d7220 */ /* 0x082fe20000400000 */
[----:B------:R-:W-:Y:S01]  /*20dc0*/  F2FP.TF32.F32.PACK_B R3, R3 ;  /* 0x00000003ff03723e */ /* 0x000fe200024050ff */
[----:B0-----:R-:W-:Y:S02]  /*20dd0*/  @P2 IMAD.MOV.U32 R6, RZ, RZ, R8 ;  /* 0x000000ffff062224 */ /* 0x001fe400078e0008 */
[----:B------:R-:W-:Y:S01]  /*20de0*/  @P2 IMAD.MOV.U32 R7, RZ, RZ, R9 ;  /* 0x000000ffff072224 */ /* 0x000fe200078e0009 */
[----:B------:R-:W-:Y:S01]  /*20df0*/  F2FP.TF32.F32.PACK_B R137, R137 ;  /* 0x00000089ff89723e */ /* 0x000fe200024050ff */
[----:B------:R-:W-:Y:S01]  /*20e00*/  FMUL R139, R139, R2 ;  /* 0x000000028b8b7220 */ /* 0x000fe20000400000 */
[----:B------:R-:W-:-:S02]  /*20e10*/  F2FP.TF32.F32.PACK_B R13, R13 ;  /* 0x0000000dff0d723e */ /* 0x000fc400024050ff */
[----:B------:R0:W-:Y:S02]  /*20e20*/  @P2 STG.E desc[UR44][R6.64+0x364], R135 ;  /* 0x0003648706002986 */ /* 0x0001e4000c10192c */
[----:B------:R-:W-:Y:S02]  /*20e30*/  F2FP.TF32.F32.PACK_B R139, R139 ;  /* 0x0000008bff8b723e */ /* 0x000fe400024050ff */
[----:B------:R-:W-:Y:S04]  /*20e40*/  @P3 STG.E desc[UR44][R4.64+0x380], R3 ;  /* 0x0003800304003986 */ /* 0x000fe8000c10192c */
[----:B------:R-:W-:Y:S01]  /*20e50*/  @P4 STG.E desc[UR44][R4.64+0x384], R137 ;  /* 0x0003848904004986 */ /* 0x000fe2000c10192c */
[----:B0-----:R-:W-:Y:S01]  /*20e60*/  @P5 IMAD.MOV.U32 R6, RZ, RZ, R8 ;  /* 0x000000ffff065224 */ /* 0x001fe200078e0008 */
[----:B------:R-:W-:-:S05]  /*20e70*/  @P5 MOV R7, R9 ;  /* 0x0000000900075202 */ /* 0x000fca0000000f00 */
[----:B------:R0:W-:Y:S01]  /*20e80*/  @P5 STG.E desc[UR44][R6.64+0x380], R13 ;  /* 0x0003800d06005986 */ /* 0x0001e2000c10192c */
[C---:B------:R-:W-:Y:S02]  /*20e90*/  ISETP.GT.AND P5, PT, R0.reuse, 0xe8, P0 ;  /* 0x000000e80000780c */ /* 0x040fe400007a4270 */
[C---:B------:R-:W-:Y:S01]  /*20ea0*/  ISETP.GT.AND P2, PT, R0.reuse, 0xe8, P1 ;  /* 0x000000e80000780c */ /* 0x040fe20000f44270 */
[----:B0-----:R-:W-:Y:S02]  /*20eb0*/  @P6 IMAD.MOV.U32 R6, RZ, RZ, R8 ;  /* 0x000000ffff066224 */ /* 0x001fe400078e0008 */
[----:B------:R-:W-:Y:S01]  /*20ec0*/  @P6 IMAD.MOV.U32 R7, RZ, RZ, R9 ;  /* 0x000000ffff076224 */ /* 0x000fe200078e0009 */
[----:B------:R-:W-:-:S04]  /*20ed0*/  ISETP.GT.AND P3, PT, R0, 0xe9, P0 ;  /* 0x000000e90000780c */ /* 0x000fc80000764270 */
[----:B------:R0:W-:Y:S01]  /*20ee0*/  @P6 STG.E desc[UR44][R6.64+0x384], R139 ;  /* 0x0003848b06006986 */ /* 0x0001e2000c10192c */
[----:B------:R-:W-:Y:S01]  /*20ef0*/  ISETP.GT.AND P6, PT, R0, 0xe9, P1 ;  /* 0x000000e90000780c */ /* 0x000fe20000fc4270 */
[-C--:B------:R-:W-:Y:S01]  /*20f00*/  FMUL R11, R140, R2.reuse ;  /* 0x000000028c0b7220 */ /* 0x080fe20000400000 */
[-C--:B------:R-:W-:Y:S01]  /*20f10*/  FMUL R141, R141, R2.reuse ;  /* 0x000000028d8d7220 */ /* 0x080fe20000400000 */
[-C--:B------:R-:W-:Y:S01]  /*20f20*/  FMUL R15, R142, R2.reuse ;  /* 0x000000028e0f7220 */ /* 0x080fe20000400000 */
[----:B------:R-:W-:Y:S02]  /*20f30*/  ISETP.GT.AND P4, PT, R0, 0xf0, P1 ;  /* 0x000000f00000780c */ /* 0x000fe40000f84270 */
[----:B------:R-:W-:Y:S02]  /*20f40*/  F2FP.TF32.F32.PACK_B R11, R11 ;  /* 0x0000000bff0b723e */ /* 0x000fe400024050ff */
[----:B------:R-:W-:Y:S01]  /*20f50*/  F2FP.TF32.F32.PACK_B R141, R141 ;  /* 0x0000008dff8d723e */ /* 0x000fe200024050ff */
[-C--:B------:R-:W-:Y:S01]  /*20f60*/  FMUL R143, R143, R2.reuse ;  /* 0x000000028f8f7220 */ /* 0x080fe20000400000 */
[----:B------:R-:W-:Y:S01]  /*20f70*/  F2FP.TF32.F32.PACK_B R15, R15 ;  /* 0x0000000fff0f723e */ /* 0x000fe200024050ff */
[----:B0-----:R-:W-:Y:S01]  /*20f80*/  @P5 IMAD.MOV.U32 R6, RZ, RZ, R8 ;  /* 0x000000ffff065224 */ /* 0x001fe200078e0008 */
[----:B------:R-:W-:Y:S01]  /*20f90*/  @P5 MOV R7, R9 ;  /* 0x0000000900075202 */ /* 0x000fe20000000f00 */
[----:B------:R-:W-:Y:S01]  /*20fa0*/  FMUL R3, R144, R2 ;  /* 0x0000000290037220 */ /* 0x000fe20000400000 */
[----:B------:R-:W-:Y:S01]  /*20fb0*/  @P2 STG.E desc[UR44][R4.64+0x3a0], R11 ;  /* 0x0003a00b04002986 */ /* 0x000fe2000c10192c */
[----:B------:R-:W-:-:S03]  /*20fc0*/  F2FP.TF32.F32.PACK_B R143, R143 ;  /* 0x0000008fff8f723e */ /* 0x000fc600024050ff */
[----:B------:R-:W-:Y:S01]  /*20fd0*/  @P6 STG.E desc[UR44][R4.64+0x3a4], R141 ;  /* 0x0003a48d04006986 */ /* 0x000fe2000c10192c */
[----:B------:R-:W-:-:S03]  /*20fe0*/  F2FP.TF32.F32.PACK_B R3, R3 ;  /* 0x00000003ff03723e */ /* 0x000fc600024050ff */
[----:B------:R0:W-:Y:S01]  /*20ff0*/  @P5 STG.E desc[UR44][R6.64+0x3a0], R15 ;  /* 0x0003a00f06005986 */ /* 0x0001e2000c10192c */
[C---:B------:R-:W-:Y:S02]  /*21000*/  ISETP.GT.AND P5, PT, R0.reuse, 0xf0, P0 ;  /* 0x000000f00000780c */ /* 0x040fe400007a4270 */
[----:B------:R-:W-:Y:S01]  /*21010*/  ISETP.GT.AND P2, PT, R0, 0xf1, P1 ;  /* 0x000000f10000780c */ /* 0x000fe20000f44270 */
[-C--:B------:R-:W-:Y:S01]  /*21020*/  FMUL R145, R145, R2.reuse ;  /* 0x0000000291917220 */ /* 0x080fe20000400000 */
[----:B0-----:R-:W-:Y:S02]  /*21030*/  @P3 IMAD.MOV.U32 R6, RZ, RZ, R8 ;  /* 0x000000ffff063224 */ /* 0x001fe400078e0008 */
[----:B------:R-:W-:Y:S02]  /*21040*/  @P3 IMAD.MOV.U32 R7, RZ, RZ, R9 ;  /* 0x000000ffff073224 */ /* 0x000fe400078e0009 */
[----:B------:R-:W-:-:S03]  /*21050*/  FMUL R13, R146, R2 ;  /* 0x00000002920d7220 */ /* 0x000fc60000400000 */
[----:B------:R0:W-:Y:S04]  /*21060*/  @P3 STG.E desc[UR44][R6.64+0x3a4], R143 ;  /* 0x0003a48f06003986 */ /* 0x0001e8000c10192c */
[----:B------:R-:W-:Y:S01]  /*21070*/  @P4 STG.E desc[UR44][R4.64+0x3c0], R3 ;  /* 0x0003c00304004986 */ /* 0x000fe2000c10192c */
[C---:B------:R-:W-:Y:S02]  /*21080*/  ISETP.GT.AND P4, PT, R0.reuse, 0xf1, P0 ;  /* 0x000000f10000780c */ /* 0x040fe40000784270 */
[C---:B------:R-:W-:Y:S02]  /*21090*/  ISETP.GT.AND P3, PT, R0.reuse, 0xf8, P1 ;  /* 0x000000f80000780c */ /* 0x040fe40000f64270 */
[----:B------:R-:W-:Y:S02]  /*210a0*/  F2FP.TF32.F32.PACK_B R145, R145 ;  /* 0x00000091ff91723e */ /* 0x000fe400024050ff */
[C---:B------:R-:W-:Y:S01]  /*210b0*/  ISETP.GT.AND P1, PT, R0.reuse, 0xf9, P1 ;  /* 0x000000f90000780c */ /* 0x040fe20000f24270 */
[----:B0-----:R-:W-:Y:S01]  /*210c0*/  @P5 IMAD.MOV.U32 R6, RZ, RZ, R8 ;  /* 0x000000ffff065224 */ /* 0x001fe200078e0008 */
[----:B------:R-:W-:Y:S01]  /*210d0*/  ISETP.GT.AND P6, PT, R0, 0xf8, P0 ;  /* 0x000000f80000780c */ /* 0x000fe200007c4270 */
[----:B------:R-:W-:Y:S01]  /*210e0*/  FMUL R147, R147, R2 ;  /* 0x0000000293937220 */ /* 0x000fe20000400000 */
[----:B------:R-:W-:-:S02]  /*210f0*/  F2FP.TF32.F32.PACK_B R13, R13 ;  /* 0x0000000dff0d723e */ /* 0x000fc400024050ff */
[----:B------:R-:W-:Y:S01]  /*21100*/  @P5 MOV R7, R9 ;  /* 0x0000000900075202 */ /* 0x000fe20000000f00 */
[-C--:B------:R-:W-:Y:S01]  /*21110*/  FMUL R19, R148, R2.reuse ;  /* 0x0000000294137220 */ /* 0x080fe20000400000 */
[-C--:B------:R-:W-:Y:S01]  /*21120*/  FMUL R149, R149, R2.reuse ;  /* 0x0000000295957220 */ /* 0x080fe20000400000 */
[----:B------:R-:W-:Y:S01]  /*21130*/  @P2 STG.E desc[UR44][R4.64+0x3c4], R145 ;  /* 0x0003c49104002986 */ /* 0x000fe2000c10192c */
[----:B------:R-:W-:Y:S02]  /*21140*/  ISETP.GT.AND P0, PT, R0, 0xf9, P0 ;  /* 0x000000f90000780c */ /* 0x000fe40000704270 */
[----:B------:R-:W-:Y:S01]  /*21150*/  F2FP.TF32.F32.PACK_B R147, R147 ;  /* 0x00000093ff93723e */ /* 0x000fe200024050ff */
[----:B------:R0:W-:Y:S01]  /*21160*/  @P5 STG.E desc[UR44][R6.64+0x3c0], R13 ;  /* 0x0003c00d06005986 */ /* 0x0001e2000c10192c */
[----:B------:R-:W-:Y:S01]  /*21170*/  F2FP.TF32.F32.PACK_B R19, R19 ;  /* 0x00000013ff13723e */ /* 0x000fe200024050ff */
[-C--:B------:R-:W-:Y:S01]  /*21180*/  FMUL R21, R150, R2.reuse ;  /* 0x0000000296157220 */ /* 0x080fe20000400000 */
[----:B------:R-:W-:Y:S01]  /*21190*/  F2FP.TF32.F32.PACK_B R149, R149 ;  /* 0x00000095ff95723e */ /* 0x000fe200024050ff */
[----:B------:R-:W-:Y:S01]  /*211a0*/  FMUL R151, R151, R2 ;  /* 0x0000000297977220 */ /* 0x000fe20000400000 */
[----:B0-----:R-:W-:-:S02]  /*211b0*/  @P4 IMAD.MOV.U32 R6, RZ, RZ, R8 ;  /* 0x000000ffff064224 */ /* 0x001fc400078e0008 */
[----:B------:R-:W-:Y:S01]  /*211c0*/  @P4 IMAD.MOV.U32 R7, RZ, RZ, R9 ;  /* 0x000000ffff074224 */ /* 0x000fe200078e0009 */
[----:B------:R-:W-:-:S04]  /*211d0*/  F2FP.TF32.F32.PACK_B R21, R21 ;  /* 0x00000015ff15723e */ /* 0x000fc800024050ff */
[----:B------:R-:W-:Y:S01]  /*211e0*/  @P4 STG.E desc[UR44][R6.64+0x3c4], R147 ;  /* 0x0003c49306004986 */ /* 0x000fe2000c10192c */
[----:B------:R-:W-:-:S03]  /*211f0*/  F2FP.TF32.F32.PACK_B R151, R151 ;  /* 0x00000097ff97723e */ /* 0x000fc600024050ff */
[----:B------:R-:W-:Y:S04]  /*21200*/  @P3 STG.E desc[UR44][R4.64+0x3e0], R19 ;  /* 0x0003e01304003986 */ /* 0x000fe8000c10192c */
[----:B------:R0:W-:Y:S02]  /*21210*/  @P1 STG.E desc[UR44][R4.64+0x3e4], R149 ;  /* 0x0003e49504001986 */ /* 0x0001e4000c10192c */
[----:B0-----:R-:W-:Y:S01]  /*21220*/  @P6 IMAD.MOV.U32 R4, RZ, RZ, R8 ;  /* 0x000000ffff046224 */ /* 0x001fe200078e0008 */
[----:B------:R-:W-:-:S05]  /*21230*/  @P6 MOV R5, R9 ;  /* 0x0000000900056202 */ /* 0x000fca0000000f00 */
[----:B------:R0:W-:Y:S04]  /*21240*/  @P6 STG.E desc[UR44][R4.64+0x3e0], R21 ;  /* 0x0003e01504006986 */ /* 0x0001e8000c10192c */
[----:B------:R0:W-:Y:S02]  /*21250*/  @P0 STG.E desc[UR44][R8.64+0x3e4], R151 ;  /* 0x0003e49708000986 */ /* 0x0001e4000c10192c */
.L_x_542:
[----:B------:R-:W-:Y:S05]  /*21260*/  BSYNC B0 ;  /* 0x0000000000007941 */ /* 0x000fea0003800000 */
.L_x_34:
[----:B0---4-:R-:W4:Y:S04]  /*21270*/  LDL.LU R5, [R1+0x200] ;  /* 0x0002000001057983 */ /* 0x011f280000300800 */
[----:B------:R-:W4:Y:S01]  /*21280*/  LDL.LU R4, [R1+0x204] ;  /* 0x0002040001047983 */ /* 0x000f220000300800 */
[----:B------:R-:W-:Y:S01]  /*21290*/  ULDC UR4, c[0x0][0xc] ;  /* 0x0000030000047ab9 */ /* 0x000fe20000000800 */
[----:B------:R-:W-:Y:S01]  /*212a0*/  ULDC UR5, c[0x0][0x10] ;  /* 0x0000040000057ab9 */ /* 0x000fe20000000800 */
[----:B------:R-:W4:Y:S01]  /*212b0*/  LDC R3, c[0x0][0x14] ;  /* 0x00000500ff037b82 */ /* 0x000f220000000800 */
[----:B------:R-:W-:Y:S01]  /*212c0*/  UIMAD.WIDE.U32 UR4, UR4, UR5, URZ ;  /* 0x00000005040472a5 */ /* 0x000fe2000f8e003f */
[----:B------:R-:W-:Y:S01]  /*212d0*/  PRMT R0, RZ, 0x7610, R0 ;  /* 0x00007610ff007816 */ /* 0x000fe20000000000 */
[----:B------:R-:W-:Y:S01]  /*212e0*/  UMOV UR41, 0xffffffff ;  /* 0xffffffff00297882 */ /* 0x000fe20000000000 */
[----:B------:R-:W-:-:S03]  /*212f0*/  UMOV UR42, 0xffffffff ;  /* 0xffffffff002a7882 */ /* 0x000fc60000000000 */
[----:B----4-:R-:W-:-:S04]  /*21300*/  IMAD.WIDE.U32 R4, R3, UR4, R4 ;  /* 0x0000000403047c25 */ /* 0x010fc8000f8e0004 */
[----:B------:R-:W-:Y:S01]  /*21310*/  IMAD R3, R3, UR5, RZ ;  /* 0x0000000503037c24 */ /* 0x000fe2000f8e02ff */
[----:B------:R-:W-:Y:S01]  /*21320*/  ULDC.64 UR4, c[0x0][0x650] ;  /* 0x0001940000047ab9 */ /* 0x000fe20000000a00 */
[----:B------:R-:W-:Y:S01]  /*21330*/  IMAD.MOV.U32 R7, RZ, RZ, R4 ;  /* 0x000000ffff077224 */ /* 0x000fe200078e0004 */
[----:B------:R-:W-:Y:S01]  /*21340*/  ISETP.GE.U32.AND P0, PT, R4, UR4, PT ;  /* 0x0000000404007c0c */ /* 0x000fe2000bf06070 */
[----:B------:R-:W-:-:S05]  /*21350*/  IMAD.IADD R6, R5, 0x1, R3 ;  /* 0x0000000105067824 */ /* 0x000fca00078e0203 */
[----:B------:R0:W-:Y:S01]  /*21360*/  STL [R1+0x200], R6 ;  /* 0x0002000601007387 */ /* 0x0001e20000100800 */
[----:B------:R-:W-:-:S03]  /*21370*/  ISETP.GE.U32.AND.EX P0, PT, R6, UR5, PT, P0 ;  /* 0x0000000506007c0c */ /* 0x000fc6000bf06100 */
[----:B------:R0:W-:Y:S10]  /*21380*/  STL [R1+0x204], R7 ;  /* 0x0002040701007387 */ /* 0x0001f40000100800 */
[----:B0-----:R-:W-:Y:S05]  /*21390*/  @P0 BRA `(.L_x_543) ;  /* 0x0000000400880947 */ /* 0x001fea0003800000 */
[----:B------:R-:W0:Y:S01]  /*213a0*/  S2UR UR6, SR_CTAID.X ;  /* 0x00000000000679c3 */ /* 0x000e220000002500 */
[----:B------:R-:W-:Y:S01]  /*213b0*/  ULDC.64 UR12, c[0x0][0x628] ;  /* 0x00018a00000c7ab9 */ /* 0x000fe20000000a00 */
[----:B------:R-:W-:Y:S01]  /*213c0*/  ULDC UR4, c[0x0][0x150] ;  /* 0x0000540000047ab9 */ /* 0x000fe20000000800 */
[----:B------:R-:W-:Y:S01]  /*213d0*/  ISETP.NE.U32.AND P0, PT, RZ, UR12, PT ;  /* 0x0000000cff007c0c */ /* 0x000fe2000bf05070 */
[----:B------:R-:W-:Y:S01]  /*213e0*/  ULDC UR15, c[0x0][0x630] ;  /* 0x00018c00000f7ab9 */ /* 0x000fe20000000800 */
[C---:B------:R-:W-:Y:S01]  /*213f0*/  R2UR UR16, R7.reuse ;  /* 0x00000000071072ca */ /* 0x040fe200000e0000 */
[----:B------:R-:W-:Y:S01]  /*21400*/  ULDC UR19, c[0x0][0x154] ;  /* 0x0000550000137ab9 */ /* 0x000fe20000000800 */
[----:B------:R-:W-:Y:S01]  /*21410*/  ISETP.NE.AND.EX P0, PT, RZ, UR13, PT, P0 ;  /* 0x0000000dff007c0c */ /* 0x000fe2000bf05300 */
[----:B------:R-:W4:Y:S01]  /*21420*/  S2UR UR18, SR_CTAID.Y ;  /* 0x00000000001279c3 */ /* 0x000f220000002600 */
[----:B------:R-:W-:Y:S02]  /*21430*/  R2UR UR17, R6 ;  /* 0x00000000061172ca */ /* 0x000fe400000e0000 */
[----:B------:R-:W-:-:S02]  /*21440*/  R2UR UR10, R7 ;  /* 0x00000000070a72ca */ /* 0x000fc400000e0000 */
[----:B------:R-:W-:Y:S02]  /*21450*/  R2UR UR11, R6 ;  /* 0x00000000060b72ca */ /* 0x000fe400000e0000 */
[----:B0-----:R-:W-:-:S05]  /*21460*/  I2FP.F32.U32 R0, UR6 ;  /* 0x0000000600007c45 */ /* 0x001fca0008201000 */
[----:B------:R-:W-:-:S04]  /*21470*/  FMUL R0, R0, UR4 ;  /* 0x0000000400007c20 */ /* 0x000fc80008400000 */
[----:B------:R0:W0:Y:S01]  /*21480*/  F2I.U32.TRUNC.NTZ R3, R0 ;  /* 0x0000000000037305 */ /* 0x000022000020f000 */
[----:B----4-:R-:W-:Y:S05]  /*21490*/  @!P0 BRA `(.L_x_544) ;  /* 0x0000000000308947 */ /* 0x010fea0003800000 */
        /* <DEDUP_REMOVED lines=12> */
.L_x_544:
[----:B------:R-:W-:Y:S01]  /*21560*/  USHF.R.U64 UR42, UR10, UR15, UR11 ;  /* 0x0000000f0a2a7299 */ /* 0x000fe2000800120b */
[----:B0-----:R-:W-:Y:S01]  /*21570*/  I2FP.F32.U32 R0, UR18 ;  /* 0x0000001200007c45 */ /* 0x001fe20008201000 */
[----:B------:R-:W-:Y:S02]  /*21580*/  USHF.R.U32.HI UR4, URZ, UR15, UR11 ;  /* 0x0000000f3f047299 */ /* 0x000fe4000801160b */
[----:B------:R-:W-:Y:S02]  /*21590*/  UIADD3 UR10, UP0, URZ, -UR42, URZ ;  /* 0x8000002a3f0a7290 */ /* 0x000fe4000ff1e03f */
[----:B------:R-:W-:Y:S01]  /*215a0*/  FMUL R0, R0, UR19 ;  /* 0x0000001300007c20 */ /* 0x000fe20008400000 */
[----:B------:R-:W-:Y:S01]  /*215b0*/  ULDC.64 UR12, c[0x0][0x620] ;  /* 0x00018800000c7ab9 */ /* 0x000fe20000000a00 */
[----:B------:R-:W-:Y:S01]  /*215c0*/  UIADD3.X UR4, URZ, ~UR4, URZ, UP0, !UPT ;  /* 0x800000043f047290 */ /* 0x000fe200087fe43f */
[----:B------:R-:W-:Y:S01]  /*215d0*/  UMOV UR8, UR16 ;  /* 0x0000001000087c82 */ /* 0x000fe20008000000 */
[----:B------:R-:W-:-:S02]  /*215e0*/  UMOV UR9, UR17 ;  /* 0x0000001100097c82 */ /* 0x000fc40008000000 */
[----:B------:R-:W-:Y:S01]  /*215f0*/  UIMAD UR4, UR4, UR12, URZ ;  /* 0x0000000c040472a4 */ /* 0x000fe2000f8e023f */
[----:B------:R-:W0:Y:S01]  /*21600*/  F2I.U32.TRUNC.NTZ R0, R0 ;  /* 0x0000000000007305 */ /* 0x000e22000020f000 */
[----:B------:R-:W-:Y:S01]  /*21610*/  UIMAD.WIDE.U32 UR8, UR10, UR12, UR8 ;  /* 0x0000000c0a0872a5 */ /* 0x000fe2000f8e0008 */
[----:B------:R-:W-:Y:S01]  /*21620*/  R2UR UR12, R3 ;  /* 0x00000000030c72ca */ /* 0x000fe200000e0000 */
[----:B------:R-:W-:Y:S01]  /*21630*/  UIMAD UR10, UR10, UR13, UR4 ;  /* 0x0000000d0a0a72a4 */ /* 0x000fe2000f8e0204 */
[----:B------:R-:W-:Y:S01]  /*21640*/  ULDC UR11, c[0x0][0x618] ;  /* 0x00018600000b7ab9 */ /* 0x000fe20000000800 */
[----:B------:R-:W-:Y:S02]  /*21650*/  ULDC UR21, c[0x0][0x658] ;  /* 0x0001960000157ab9 */ /* 0x000fe40000000800 */
[----:B------:R-:W-:Y:S01]  /*21660*/  UIADD3 UR9, UR9, UR10, URZ ;  /* 0x0000000a09097290 */ /* 0x000fe2000fffe03f */
[----:B------:R-:W-:Y:S01]  /*21670*/  UMOV UR15, 0xffffffff ;  /* 0xffffffff000f7882 */ /* 0x000fe20000000000 */
[----:B------:R-:W-:Y:S01]  /*21680*/  ULDC.64 UR4, c[0x0][0x640] ;  /* 0x0001900000047ab9 */ /* 0x000fe20000000a00 */
[----:B------:R-:W-:Y:S01]  /*21690*/  USHF.L.U32 UR15, UR15, UR21, URZ ;  /* 0x000000150f0f7299 */ /* 0x000fe2000800063f */
[----:B------:R-:W-:Y:S01]  /*216a0*/  ISETP.NE.U32.AND P0, PT, RZ, UR4, PT ;  /* 0x00000004ff007c0c */ /* 0x000fe2000bf05070 */
[----:B------:R-:W-:-:S02]  /*216b0*/  USHF.R.U64 UR16, UR8, UR11, UR9 ;  /* 0x0000000b08107299 */ /* 0x000fc40008001209 */
[----:B------:R-:W-:Y:S01]  /*216c0*/  USHF.R.U32.HI UR8, URZ, UR11, UR9 ;  /* 0x0000000b3f087299 */ /* 0x000fe20008011609 */
[----:B0-----:R-:W-:Y:S01]  /*216d0*/  R2UR UR14, R0 ;  /* 0x00000000000e72ca */ /* 0x001fe200000e0000 */
[----:B------:R-:W-:Y:S01]  /*216e0*/  ULDC UR17, c[0x0][0x608] ;  /* 0x0001820000117ab9 */ /* 0x000fe20000000800 */
[----:B------:R-:W-:Y:S01]  /*216f0*/  ULOP3.LUT UR40, URZ, UR15, URZ, 0x33, !UPT ;  /* 0x0000000f3f287292 */ /* 0x000fe2000f8e333f */
[----:B------:R-:W-:Y:S01]  /*21700*/  ISETP.NE.AND.EX P0, PT, RZ, UR5, PT, P0 ;  /* 0x00000005ff007c0c */ /* 0x000fe2000bf05300 */
[----:B------:R-:W-:Y:S02]  /*21710*/  USHF.R.U64 UR15, UR16, UR17, UR8 ;  /* 0x00000011100f7299 */ /* 0x000fe40008001208 */
[----:B------:R-:W-:Y:S02]  /*21720*/  USHF.R.U32.HI UR8, URZ, UR17, UR8 ;  /* 0x000000113f087299 */ /* 0x000fe40008011608 */
[----:B------:R-:W-:Y:S02]  /*21730*/  UIADD3 UR12, -UR12, URZ, URZ ;  /* 0x0000003f0c0c7290 */ /* 0x000fe4000fffe13f */
[----:B------:R-:W-:Y:S01]  /*21740*/  USHF.R.U64 UR17, UR15, UR21, UR8 ;  /* 0x000000150f117299 */ /* 0x000fe20008001208 */
[----:B------:R-:W-:Y:S01]  /*21750*/  UMOV UR19, 0x1 ;  /* 0x0000000100137882 */ /* 0x000fe20000000000 */
[----:B------:R-:W-:Y:S01]  /*21760*/  ULDC UR13, c[0x0][0x144] ;  /* 0x00005100000d7ab9 */ /* 0x000fe20000000800 */
[----:B------:R-:W-:Y:S01]  /*21770*/  ULDC UR7, c[0x0][0x600] ;  /* 0x0001800000077ab9 */ /* 0x000fe20000000800 */
[----:B------:R-:W-:-:S02]  /*21780*/  USHF.L.U32 UR24, UR19, UR21, URZ ;  /* 0x0000001513187299 */ /* 0x000fc4000800063f */
[----:B------:R-:W-:Y:S02]  /*21790*/  USHF.R.U32.HI UR8, URZ, UR21, UR8 ;  /* 0x000000153f087299 */ /* 0x000fe40008011608 */
[----:B------:R-:W-:Y:S02]  /*217a0*/  UIMAD UR21, UR13, UR12, UR6 ;  /* 0x0000000c0d1572a4 */ /* 0x000fe4000f8e0206 */
[----:B------:R-:W-:Y:S02]  /*217b0*/  UIADD3 UR20, UR7, -0x1, URZ ;  /* 0xffffffff07147890 */ /* 0x000fe4000fffe03f */
[----:B------:R-:W-:Y:S01]  /*217c0*/  UIADD3 UR19, -UR14, URZ, URZ ;  /* 0x0000003f0e137290 */ /* 0x000fe2000fffe13f */
[----:B------:R-:W-:Y:S01]  /*217d0*/  ULDC UR25, c[0x0][0x148] ;  /* 0x0000520000197ab9 */ /* 0x000fe20000000800 */
[----:B------:R-:W-:Y:S01]  /*217e0*/  ULDC UR22, c[0x0][0x648] ;  /* 0x0001920000167ab9 */ /* 0x000fe20000000800 */
[----:B------:R-:W-:Y:S01]  /*217f0*/  ULDC UR23, c[0x0][0x638] ;  /* 0x00018e0000177ab9 */ /* 0x000fe20000000800 */
        /* <DEDUP_REMOVED lines=14> */
.L_x_545:
[----:B------:R-:W-:Y:S01]  /*218e0*/  UISETP.NE.AND UP0, UPT, UR39, URZ, UPT ;  /* 0x0000003f2700728c */ /* 0x000fe2000bf05270 */
[----:B------:R-:W-:Y:S01]  /*218f0*/  IMAD.MOV.U32 R0, RZ, RZ, 0x1 ;  /* 0x00000001ff007424 */ /* 0x000fe200078e00ff */
[----:B------:R-:W-:Y:S02]  /*21900*/  USHF.R.U64 UR4, UR6, UR22, UR8 ;  /* 0x0000001606047299 */ /* 0x000fe40008001208 */
[----:B------:R-:W-:Y:S02]  /*21910*/  ULOP3.LUT UR40, UR15, UR40, URZ, 0xc0, !UPT ;  /* 0x000000280f287292 */ /* 0x000fe4000f8ec03f */
[----:B------:R-:W-:Y:S02]  /*21920*/  UIADD3 UR5, -UR4, URZ, URZ ;  /* 0x0000003f04057290 */ /* 0x000fe4000fffe13f */
[----:B------:R-:W-:Y:S02]  /*21930*/  UIMAD UR40, UR24, UR4, UR40 ;  /* 0x00000004182872a4 */ /* 0x000fe4000f8e0228 */
[----:B------:R-:W-:-:S02]  /*21940*/  ULOP3.LUT UR16, UR16, UR20, URZ, 0xc0, !UPT ;  /* 0x0000001410107292 */ /* 0x000fc4000f8ec03f */
[----:B------:R-:W-:Y:S02]  /*21950*/  @UP0 UIMAD UR21, UR25, UR19, UR18 ;  /* 0x00000013191502a4 */ /* 0x000fe4000f8e0212 */
[----:B------:R-:W-:-:S03]  /*21960*/  UIMAD UR4, UR5, UR23, UR17 ;  /* 0x00000017050472a4 */ /* 0x000fc6000f8e0211 */
[----:B------:R-:W-:Y:S01]  /*21970*/  ULDC UR5, c[0x0][0x610] ;  /* 0x0001840000057ab9 */ /* 0x000fe20000000800 */
[----:B------:R-:W-:Y:S02]  /*21980*/  UIMAD UR4, UR4, UR7, UR16 ;  /* 0x00000007040472a4 */ /* 0x000fe4000f8e0210 */
[----:B------:R-:W-:-:S04]  /*21990*/  UIMAD UR40, UR40, UR5, UR21 ;  /* 0x00000005282872a4 */ /* 0x000fc8000f8e0215 */
[----:B------:R-:W-:Y:S02]  /*219a0*/  USEL UR41, UR4, UR40, !UP0 ;  /* 0x0000002804297287 */ /* 0x000fe4000c000000 */
[----:B------:R-:W-:-:S12]  /*219b0*/  USEL UR40, UR40, UR4, !UP0 ;  /* 0x0000000428287287 */ /* 0x000fd8000c000000 */
.L_x_543:
[----:B------:R-:W-:-:S13]  /*219c0*/  LOP3.LUT P0, RZ, R0, 0xff, RZ, 0xc0, !PT ;  /* 0x000000ff00ff7812 */ /* 0x000fda000780c0ff */
[----:B------:R-:W-:Y:S05]  /*219d0*/  @P0 BRA `(.L_x_546) ;  /* 0xfffffdf8007c0947 */ /* 0x000fea000383ffff */
[----:B------:R-:W-:Y:S05]  /*219e0*/  EXIT ;  /* 0x000000000000794d */ /* 0x000fea0003800000 */
.L_x_7:
[----:B------:R-:W2:Y:S01]  /*219f0*/  LDL R5, [R1+0x204] ;  /* 0x0002040001057983 */ /* 0x000ea20000100800 */
[----:B------:R-:W-:-:S03]  /*21a00*/  ULDC.64 UR4, c[0x0][0x650] ;  /* 0x0001940000047ab9 */ /* 0x000fc60000000a00 */
[----:B------:R-:W3:Y:S01]  /*21a10*/  LDL R4, [R1+0x200] ;  /* 0x0002000001047983 */ /* 0x000ee20000100800 */
[----:B------:R-:W-:Y:S01]  /*21a20*/  PRMT R0, RZ, 0x7610, R0 ;  /* 0x00007610ff007816 */ /* 0x000fe20000000000 */
[----:B------:R-:W-:Y:S01]  /*21a30*/  IMAD.MOV.U32 R3, RZ, RZ, -0x1 ;  /* 0xffffffffff037424 */ /* 0x000fe200078e00ff */
[----:B------:R-:W-:Y:S01]  /*21a40*/  MOV R2, 0xffffffff ;  /* 0xffffffff00027802 */ /* 0x000fe20000000f00 */
[----:B------:R-:W-:Y:S01]  /*21a50*/  IMAD.MOV.U32 R11, RZ, RZ, -0x1 ;  /* 0xffffffffff0b7424 */ /* 0x000fe200078e00ff */
[----:B--2---:R-:W-:-:S04]  /*21a60*/  ISETP.GE.U32.AND P0, PT, R5, UR4, PT ;  /* 0x0000000405007c0c */ /* 0x004fc8000bf06070 */
[----:B---3--:R-:W-:-:S13]  /*21a70*/  ISETP.GE.U32.AND.EX P0, PT, R4, UR5, PT, P0 ;  /* 0x0000000504007c0c */ /* 0x008fda000bf06100 */
        /* <DEDUP_REMOVED lines=21> */
.L_x_548:
[----:B------:R-:W-:Y:S01]  /*21bd0*/  USHF.R.U64 UR4, UR14, UR19, UR15 ;  /* 0x000000130e047299 */ /* 0x000fe2000800120f */
[----:B------:R-:W-:Y:S01]  /*21be0*/  R2UR UR7, R4 ;  /* 0x00000000040772ca */ /* 0x000fe200000e0000 */
[----:B------:R-:W-:Y:S02]  /*21bf0*/  USHF.R.U32.HI UR5, URZ, UR19, UR15 ;  /* 0x000000133f057299 */ /* 0x000fe4000801160f */
[----:B------:R-:W-:Y:S01]  /*21c00*/  UIADD3 UR13, UP0, URZ, -UR4, URZ ;  /* 0x800000043f0d7290 */ /* 0x000fe2000ff1e03f */
[----:B------:R-:W-:Y:S01]  /*21c10*/  ULDC.64 UR14, c[0x0][0x620] ;  /* 0x00018800000e7ab9 */ /* 0x000fe20000000a00 */
[----:B------:R-:W-:Y:S02]  /*21c20*/  UMOV UR6, UR20 ;  /* 0x0000001400067c82 */ /* 0x000fe40008000000 */
[----:B------:R-:W-:Y:S02]  /*21c30*/  UIADD3.X UR5, URZ, ~UR5, URZ, UP0, !UPT ;  /* 0x800000053f057290 */ /* 0x000fe400087fe43f */
[----:B------:R-:W-:-:S02]  /*21c40*/  UISETP.NE.AND UP1, UPT, UR39, URZ, UPT ;  /* 0x0000003f2700728c */ /* 0x000fc4000bf25270 */
[----:B------:R-:W-:Y:S02]  /*21c50*/  UIMAD UR5, UR5, UR14, URZ ;  /* 0x0000000e050572a4 */ /* 0x000fe4000f8e023f */
[----:B------:R-:W-:Y:S02]  /*21c60*/  UIMAD.WIDE.U32 UR6, UR13, UR14, UR6 ;  /* 0x0000000e0d0672a5 */ /* 0x000fe4000f8e0006 */
[----:B------:R-:W-:Y:S01]  /*21c70*/  UIMAD UR5, UR13, UR15, UR5 ;  /* 0x0000000f0d0572a4 */ /* 0x000fe2000f8e0205 */
[----:B------:R-:W-:Y:S02]  /*21c80*/  ULDC UR14, c[0x0][0x608] ;  /* 0x00018200000e7ab9 */ /* 0x000fe40000000800 */
[----:B------:R-:W-:Y:S01]  /*21c90*/  ULDC UR13, c[0x0][0x618] ;  /* 0x00018600000d7ab9 */ /* 0x000fe20000000800 */
[----:B------:R-:W-:Y:S01]  /*21ca0*/  UIADD3 UR5, UR7, UR5, URZ ;  /* 0x0000000507057290 */ /* 0x000fe2000fffe03f */
[----:B------:R-:W-:Y:S01]  /*21cb0*/  ULDC UR22, c[0x0][0x658] ;  /* 0x0001960000167ab9 */ /* 0x000fe20000000800 */
[----:B------:R-:W-:-:S02]  /*21cc0*/  @UP1 UIMAD UR8, UR11, UR12, UR10 ;  /* 0x0000000c0b0812a4 */ /* 0x000fc4000f8e020a */
[----:B------:R-:W-:Y:S02]  /*21cd0*/  USHF.R.U64 UR17, UR6, UR13, UR5 ;  /* 0x0000000d06117299 */ /* 0x000fe40008001205 */
[----:B------:R-:W-:Y:S01]  /*21ce0*/  USHF.R.U32.HI UR5, URZ, UR13, UR5 ;  /* 0x0000000d3f057299 */ /* 0x000fe20008011605 */
[----:B------:R-:W-:Y:S01]  /*21cf0*/  ULDC.64 UR6, c[0x0][0x640] ;  /* 0x0001900000067ab9 */ /* 0x000fe20000000a00 */
[----:B------:R-:W-:Y:S01]  /*21d00*/  UMOV UR10, 0xffffffff ;  /* 0xffffffff000a7882 */ /* 0x000fe20000000000 */
[----:B------:R-:W-:Y:S01]  /*21d10*/  ISETP.NE.U32.AND P0, PT, RZ, UR6, PT ;  /* 0x00000006ff007c0c */ /* 0x000fe2000bf05070 */
[----:B------:R-:W-:Y:S02]  /*21d20*/  USHF.R.U64 UR18, UR17, UR14, UR5 ;  /* 0x0000000e11127299 */ /* 0x000fe40008001205 */
[----:B------:R-:W-:Y:S01]  /*21d30*/  USHF.R.U32.HI UR5, URZ, UR14, UR5 ;  /* 0x0000000e3f057299 */ /* 0x000fe20008011605 */
[----:B------:R-:W-:Y:S01]  /*21d40*/  ISETP.NE.AND.EX P0, PT, RZ, UR7, PT, P0 ;  /* 0x00000007ff007c0c */ /* 0x000fe2000bf05300 */
[----:B------:R-:W-:-:S02]  /*21d50*/  USHF.L.U32 UR11, UR10, UR22, URZ ;  /* 0x000000160a0b7299 */ /* 0x000fc4000800063f */
[----:B------:R-:W-:Y:S01]  /*21d60*/  USHF.R.U64 UR19, UR18, UR22, UR5 ;  /* 0x0000001612137299 */ /* 0x000fe20008001205 */
[----:B------:R-:W-:Y:S01]  /*21d70*/  ULDC UR20, c[0x0][0x600] ;  /* 0x0001800000147ab9 */ /* 0x000fe20000000800 */
[----:B------:R-:W-:Y:S02]  /*21d80*/  USHF.R.U32.HI UR10, URZ, UR22, UR5 ;  /* 0x000000163f0a7299 */ /* 0x000fe40008011605 */
[----:B------:R-:W-:Y:S02]  /*21d90*/  UIADD3 UR21, UR20, -0x1, URZ ;  /* 0xffffffff14157890 */ /* 0x000fe4000fffe03f */
[----:B------:R-:W-:Y:S01]  /*21da0*/  ULOP3.LUT UR26, URZ, UR11, URZ, 0x33, !UPT ;  /* 0x0000000b3f1a7292 */ /* 0x000fe2000f8e333f */
        /* <DEDUP_REMOVED lines=17> */
.L_x_549:
[----:B------:R-:W-:Y:S01]  /*21ec0*/  USHF.R.U64 UR6, UR5, UR23, UR10 ;  /* 0x0000001705067299 */ /* 0x000fe2000800120a */
[----:B------:R-:W-:Y:S01]  /*21ed0*/  IMAD.MOV.U32 R0, RZ, RZ, 0x1 ;  /* 0x00000001ff007424 */ /* 0x000fe200078e00ff */
[----:B------:R-:W-:Y:S01]  /*21ee0*/  USHF.L.U32 UR25, UR25, UR22, URZ ;  /* 0x0000001619197299 */ /* 0x000fe2000800063f */
[----:B------:R-:W-:Y:S01]  /*21ef0*/  MOV R11, UR4 ;  /* 0x00000004000b7c02 */ /* 0x000fe20008000f00 */
[----:B------:R-:W-:Y:S02]  /*21f00*/  ULOP3.LUT UR5, UR18, UR26, URZ, 0xc0, !UPT ;  /* 0x0000001a12057292 */ /* 0x000fe4000f8ec03f */
[----:B------:R-:W-:Y:S02]  /*21f10*/  UIADD3 UR7, -UR6, URZ, URZ ;  /* 0x0000003f06077290 */ /* 0x000fe4000fffe13f */
[----:B------:R-:W-:Y:S02]  /*21f20*/  UIMAD UR6, UR25, UR6, UR5 ;  /* 0x00000006190672a4 */ /* 0x000fe4000f8e0205 */
[----:B------:R-:W-:-:S02]  /*21f30*/  ULOP3.LUT UR17, UR17, UR21, URZ, 0xc0, !UPT ;  /* 0x0000001511117292 */ /* 0x000fc4000f8ec03f */
[----:B------:R-:W-:Y:S02]  /*21f40*/  UIMAD UR5, UR7, UR24, UR19 ;  /* 0x00000018070572a4 */ /* 0x000fe4000f8e0213 */
[----:B------:R-:W-:Y:S01]  /*21f50*/  UISETP.NE.AND UP0, UPT, UR39, URZ, UPT ;  /* 0x0000003f2700728c */ /* 0x000fe2000bf05270 */
[----:B------:R-:W-:Y:S01]  /*21f60*/  ULDC UR7, c[0x0][0x610] ;  /* 0x0001840000077ab9 */ /* 0x000fe20000000800 */
[----:B------:R-:W-:Y:S02]  /*21f70*/  UIMAD UR5, UR5, UR20, UR17 ;  /* 0x00000014050572a4 */ /* 0x000fe4000f8e0211 */
[----:B------:R-:W-:-:S04]  /*21f80*/  UIMAD UR8, UR6, UR7, UR8 ;  /* 0x00000007060872a4 */ /* 0x000fc8000f8e0208 */
[----:B------:R-:W-:Y:S02]  /*21f90*/  USEL UR6, UR5, UR8, !UP0 ;  /* 0x0000000805067287 */ /* 0x000fe4000c000000 */
[----:B------:R-:W-:-:S04]  /*21fa0*/  USEL UR8, UR8, UR5, !UP0 ;  /* 0x0000000508087287 */ /* 0x000fc8000c000000 */
[----:B------:R-:W-:Y:S02]  /*21fb0*/  IMAD.U32 R3, RZ, RZ, UR6 ;  /* 0x00000006ff037e24 */ /* 0x000fe4000f8e00ff */
[----:B------:R-:W-:-:S07]  /*21fc0*/  IMAD.U32 R2, RZ, RZ, UR8 ;  /* 0x00000008ff027e24 */ /* 0x000fce000f8e00ff */
.L_x_547:
[----:B------:R-:W-:-:S08]  /*21fd0*/  NOP ;  /* 0x0000000000007918 */ /* 0x000fd00000000000 */
[----:B0-----:R-:W0:-:S00]  /*21fe0*/  USETMAXREG.DEALLOC.CTAPOOL 0x18 ;  /* 0x00000018000079c8 */ /* 0x001e0000080e0500 */
[----:B------:R-:W-:-:S13]  /*21ff0*/  ISETP.NE.AND P0, PT, RZ, UR9, PT ;  /* 0x00000009ff007c0c */ /* 0x000fda000bf05270 */
[----:B------:R-:W-:Y:S05]  /*22000*/  @P0 EXIT ;  /* 0x000000000000094d */ /* 0x000fea0003800000 */
[----:B0-----:R-:W-:Y:S01]  /*22010*/  LOP3.LUT P0, RZ, R0, 0xff, RZ, 0xc0, !PT ;  /* 0x000000ff00ff7812 */ /* 0x001fe2000780c0ff */
[----:B------:R-:W-:Y:S01]  /*22020*/  IMAD.MOV.U32 R6, RZ, RZ, 0x1 ;  /* 0x00000001ff067424 */ /* 0x000fe200078e00ff */
[----:B------:R-:W-:-:S11]  /*22030*/  MOV R7, RZ ;  /* 0x000000ff00077202 */ /* 0x000fd60000000f00 */
[----:B------:R-:W-:Y:S05]  /*22040*/  @!P0 BRA `(.L_x_550) ;  /* 0x0000000c009c8947 */ /* 0x000fea0003800000 */
[----:B------:R-:W0:Y:S01]  /*22050*/  LDC R0, c[0x0][0x28c] ;  /* 0x0000a300ff007b82 */ /* 0x000e220000000800 */
[----:B------:R-:W1:Y:S01]  /*22060*/  S2R R10, SR_CgaCtaId ;  /* 0x00000000000a7919 */ /* 0x000e620000008800 */
[----:B------:R-:W-:Y:S01]  /*22070*/  ULDC UR5, c[0x0][0x658] ;  /* 0x0001960000057ab9 */ /* 0x000fe20000000800 */
[----:B------:R-:W-:Y:S01]  /*22080*/  UMOV UR7, 0xffffffff ;  /* 0xffffffff00077882 */ /* 0x000fe20000000000 */
[----:B------:R-:W-:Y:S01]  /*22090*/  ULDC UR6, c[0x0][0xc] ;  /* 0x0000030000067ab9 */ /* 0x000fe20000000800 */
[----:B------:R-:W-:Y:S01]  /*220a0*/  USHF.L.U32 UR9, UR7, UR5, URZ ;  /* 0x0000000507097299 */ /* 0x000fe2000800063f */
[----:B------:R-:W-:Y:S01]  /*220b0*/  BSSY B0, `(.L_x_550) ;  /* 0x00000e0000007945 */ /* 0x000fe20003800000 */
[----:B------:R-:W-:Y:S01]  /*220c0*/  UMOV UR8, 0x1 ;  /* 0x0000000100087882 */ /* 0x000fe20000000000 */
[----:B------:R-:W-:Y:S01]  /*220d0*/  ULDC UR7, c[0x0][0x10] ;  /* 0x0000040000077ab9 */ /* 0x000fe20000000800 */
[----:B------:R-:W-:Y:S01]  /*220e0*/  USHF.L.U32 UR5, UR8, UR5, URZ ;  /* 0x0000000508057299 */ /* 0x000fe2000800063f */
[----:B------:R-:W-:Y:S01]  /*220f0*/  IMAD.MOV.U32 R9, RZ, RZ, 0x1 ;  /* 0x00000001ff097424 */ /* 0x000fe200078e00ff */
[----:B------:R-:W-:Y:S01]  /*22100*/  UIMAD.WIDE.U32 UR6, UR6, UR7, URZ ;  /* 0x00000007060672a5 */ /* 0x000fe2000f8e003f */
[----:B------:R-:W-:Y:S01]  /*22110*/  IMAD.MOV.U32 R6, RZ, RZ, 0x1 ;  /* 0x00000001ff067424 */ /* 0x000fe200078e00ff */
[----:B------:R-:W-:Y:S01]  /*22120*/  ULDC UR8, c[0x0][0x14] ;  /* 0x0000050000087ab9 */ /* 0x000fe20000000800 */
[----:B------:R-:W-:Y:S01]  /*22130*/  IMAD.MOV.U32 R7, RZ, RZ, RZ ;  /* 0x000000ffff077224 */ /* 0x000fe200078e00ff */
[----:B------:R-:W-:-:S02]  /*22140*/  UIMAD.WIDE.U32 UR30, UR6, UR8, URZ ;  /* 0x00000008061e72a5 */ /* 0x000fc4000f8e003f */
[----:B------:R-:W-:Y:S01]  /*22150*/  UIMAD UR7, UR7, UR8, URZ ;  /* 0x00000008070772a4 */ /* 0x000fe2000f8e023f */
[----:B------:R-:W-:Y:S01]  /*22160*/  ULDC UR4, c[0x0][0x600] ;  /* 0x0001800000047ab9 */ /* 0x000fe20000000800 */
[----:B------:R-:W-:Y:S02]  /*22170*/  ULOP3.LUT UR13, UR38, 0x2, URZ, 0xfc, !UPT ;  /* 0x00000002260d7892 */ /* 0x000fe4000f8efc3f */
[----:B------:R-:W-:Y:S01]  /*22180*/  UIADD3 UR4, UR4, -0x1, URZ ;  /* 0xffffffff04047890 */ /* 0x000fe2000fffe03f */
[----:B0-----:R-:W-:Y:S01]  /*22190*/  VIADD R0, R0, 0x3f ;  /* 0x0000003f00007836 */ /* 0x001fe20000000000 */
[----:B------:R-:W-:Y:S02]  /*221a0*/  ULOP3.LUT UR6, URZ, UR9, URZ, 0x33, !UPT ;  /* 0x000000093f067292 */ /* 0x000fe4000f8e333f */
[----:B------:R-:W-:Y:S02]  /*221b0*/  UIADD3 UR7, UR31, UR7, URZ ;  /* 0x000000071f077290 */ /* 0x000fe4000fffe03f */
[----:B------:R-:W-:Y:S01]  /*221c0*/  SHF.R.S32.HI R5, RZ, 0x1f, R0 ;  /* 0x0000001fff057819 */ /* 0x000fe20000011400 */
[----:B------:R-:W-:-:S03]  /*221d0*/  ULDC.64 UR40, c[0x0][0x198] ;  /* 0x0000660000287ab9 */ /* 0x000fc60000000a00 */
[----:B------:R-:W-:Y:S01]  /*221e0*/  LEA.HI R0, R5, R0, RZ, 0x6 ;  /* 0x0000000005007211 */ /* 0x000fe200078f30ff */
[C---:B-1----:R-:W-:Y:S01]  /*221f0*/  IMAD.SHL.U32 R16, R10.reuse, 0x80, RZ ;  /* 0x000000800a107824 */ /* 0x042fe200078e00ff */
[----:B------:R-:W-:Y:S02]  /*22200*/  SHF.L.U32 R10, R10, 0xc, RZ ;  /* 0x0000000c0a0a7819 */ /* 0x000fe400000006ff */
[----:B------:R-:W-:Y:S02]  /*22210*/  SHF.R.S32.HI R0, RZ, 0x6, R0 ;  /* 0x00000006ff007819 */ /* 0x000fe40000011400 */
[----:B------:R-:W-:Y:S02]  /*22220*/  LOP3.LUT R16, R16, 0x80, RZ, 0xc0, !PT ;  /* 0x0000008010107812 */ /* 0x000fe400078ec0ff */
[----:B------:R-:W-:Y:S01]  /*22230*/  LOP3.LUT R10, R10, 0x1000, RZ, 0xc0, !PT ;  /* 0x000010000a0a7812 */ /* 0x000fe200078ec0ff */
[----:B------:R-:W-:-:S07]  /*22240*/  VIADD R17, R0, 0x1 ;  /* 0x0000000100117836 */ /* 0x000fce0000000000 */
.L_x_561:
[----:B------:R-:W-:-:S03]  /*22250*/  UMOV UR8, 0xffffffff ;  /* 0xffffffff00087882 */ /* 0x000fc60000000000 */
[----:B------:R-:W-:Y:S05]  /*22260*/  BRA.DIV UR8, `(.L_x_551) ;  /* 0x0000001208247947 */ /* 0x000fea000b800000 */
[----:B------:R-:W-:-:S13]  /*22270*/  ELECT P6, URZ, PT ;  /* 0x00000000003f782f */ /* 0x000fda00038c0000 */
.L_x_573:
[----:B------:R-:W0:Y:S01]  /*22280*/  LDC R4, c[0x0][0x28c] ;  /* 0x0000a300ff047b82 */ /* 0x000e220000000800 */
[----:B------:R-:W-:Y:S01]  /*22290*/  BSSY B1, `(.L_x_552) ;  /* 0x0000046000017945 */ /* 0x000fe20003800000 */
[----:B0-----:R-:W-:-:S13]  /*222a0*/  ISETP.LT.OR P6, PT, R4, 0x1, !P6 ;  /* 0x000000010400780c */ /* 0x001fda00077c1670 */
[----:B------:R-:W-:Y:S05]  /*222b0*/  @P6 BRA `(.L_x_553) ;  /* 0x00000004000c6947 */ /* 0x000fea0003800000 */
[----:B------:R-:W-:Y:S01]  /*222c0*/  IMAD R5, R3, 0x100, R16 ;  /* 0x0000010003057824 */ /* 0x000fe200078e0210 */
[----:B------:R-:W-:Y:S01]  /*222d0*/  SHF.L.U32 R2, R2, 0x8, RZ ;  /* 0x0000000802027819 */ /* 0x000fe200000006ff */
[----:B------:R-:W-:Y:S01]  /*222e0*/  IMAD.MOV.U32 R12, RZ, RZ, RZ ;  /* 0x000000ffff0c7224 */ /* 0x000fe200078e00ff */
[----:B------:R-:W-:Y:S01]  /*222f0*/  MOV R3, R6 ;  /* 0x0000000600037202 */ /* 0x000fe20000000f00 */
[----:B------:R-:W-:Y:S02]  /*22300*/  IMAD.MOV.U32 R4, RZ, RZ, R17 ;  /* 0x000000ffff047224 */ /* 0x000fe400078e0011 */
[----:B------:R-:W-:-:S07]  /*22310*/  IMAD.MOV.U32 R13, RZ, RZ, R7 ;  /* 0x000000ffff0d7224 */ /* 0x000fce00078e0007 */
.L_x_556:
[----:B------:R-:W0:Y:S01]  /*22320*/  S2R R15, SR_CgaCtaId ;  /* 0x00000000000f7919 */ /* 0x000e220000008800 */
[----:B------:R-:W-:Y:S02]  /*22330*/  MOV R8, 0x400 ;  /* 0x0000040000087802 */ /* 0x000fe40000000f00 */
[----:B------:R-:W-:Y:S02]  /*22340*/  SHF.L.U32 R14, R3, 0x1f, RZ ;  /* 0x0000001f030e7819 */ /* 0x000fe400000006ff */
[----:B0-----:R-:W-:-:S05]  /*22350*/  LEA R8, R15, R8, 0x18 ;  /* 0x000000080f087211 */ /* 0x001fca00078ec0ff */
[----:B------:R-:W-:-:S04]  /*22360*/  IMAD R15, R13, 0x8, R8 ;  /* 0x000000080d0f7824 */ /* 0x000fc800078e0208 */
[----:B------:R-:W0:Y:S02]  /*22370*/  SYNCS.PHASECHK.TRANS64.TRYWAIT P0, [R15+URZ+0x28], R14 ;  /* 0x0000280e0f0075a7 */ /* 0x000e24000800017f */
[----:B0-----:R-:W-:Y:S05]  /*22380*/  @!P0 BRA `(.L_x_554) ;  /* 0x0000000c00fc8947 */ /* 0x001fea0003800000 */
.L_x_574:
[----:B------:R-:W1:Y:S01]  /*22390*/  S2R R18, SR_TID.X ;  /* 0x0000000000127919 */ /* 0x000e620000002100 */
[----:B------:R-:W-:-:S04]  /*223a0*/  UPRMT UR8, UR13, 0x9910, URZ ;  /* 0x000099100d087896 */ /* 0x000fc8000800003f */
[----:B------:R-:W-:Y:S01]  /*223b0*/  UISETP.NE.AND UP0, UPT, UR8, 0x2, UPT ;  /* 0x000000020800788c */ /* 0x000fe2000bf05270 */
[----:B-1----:R-:W-:-:S13]  /*223c0*/  LOP3.LUT P0, RZ, R18, 0x7f, RZ, 0xc0, !PT ;  /* 0x0000007f12ff7812 */ /* 0x002fda000780c0ff */
[----:B0-----:R-:W0:Y:S02]  /*223d0*/  @!P0 LDC R14, c[0x0][0x500] ;  /* 0x00014000ff0e8b82 */ /* 0x001e240000000800 */
[----:B0-----:R0:W-:Y:S01]  /*223e0*/  @!P0 SYNCS.ARRIVE.TRANS64 RZ, [R15+URZ], R14 ;  /* 0x0000000e0fff89a7 */ /* 0x0011e2000800003f */
[----:B------:R-:W-:-:S13]  /*223f0*/  PLOP3.LUT P0, PT, PT, PT, UP0, 0x80, 0x0 ;  /* 0x000000000000781c */ /* 0x000fda0003f0f008 */
[----:B0-----:R-:W-:Y:S05]  /*22400*/  @P0 BRA `(.L_x_555) ;  /* 0x0000000000040947 */ /* 0x001fea0003800000 */
[----:B------:R-:W-:Y:S01]  /*22410*/  BPT.TRAP 0x1 ;  /* 0x000000040000795c */ /* 0x000fe20000300000 */
.L_x_555:
[----:B------:R-:W-:Y:S01]  /*22420*/  R2UR UR33, R15 ;  /* 0x000000000f2172ca */ /* 0x000fe200000e0000 */
[C-C-:B------:R-:W-:Y:S01]  /*22430*/  IMAD R14, R13.reuse, 0x10000, R8.reuse ;  /* 0x000100000d0e7824 */ /* 0x140fe200078e0208 */
[----:B------:R-:W-:Y:S01]  /*22440*/  LEA R15, R13, R10, 0xe ;  /* 0x0000000a0d0f7211 */ /* 0x000fe200078e70ff */
[----:B------:R-:W-:Y:S01]  /*22450*/  VIADD R4, R4, 0xffffffff ;  /* 0xffffffff04047836 */ /* 0x000fe20000000000 */
[----:B------:R-:W-:Y:S01]  /*22460*/  R2UR UR34, R12 ;  /* 0x000000000c2272ca */ /* 0x000fe200000e0000 */
[----:B------:R-:W-:Y:S01]  /*22470*/  UIADD3 UR14, UP0, UR40, 0xf0, URZ ;  /* 0x000000f0280e7890 */ /* 0x000fe2000ff1e03f */
[----:B------:R-:W-:Y:S01]  /*22480*/  R2UR UR24, R14 ;  /* 0x000000000e1872ca */ /* 0x000fe200000e0000 */
[----:B------:R-:W-:Y:S01]  /*22490*/  IMAD R15, R15, 0x4, R8 ;  /* 0x000000040f0f7824 */ /* 0x000fe200078e0208 */
[----:B------:R-:W-:Y:S01]  /*224a0*/  R2UR UR36, R11 ;  /* 0x000000000b2472ca */ /* 0x000fe200000e0000 */
[----:B------:R-:W-:Y:S01]  /*224b0*/  UIADD3 UR42, UP1, UR40, 0x1f0, URZ ;  /* 0x000001f0282a7890 */ /* 0x000fe2000ff3e03f */
[----:B------:R-:W-:Y:S01]  /*224c0*/  R2UR UR35, R2 ;  /* 0x00000000022372ca */ /* 0x000fe200000e0000 */
[----:B------:R-:W-:Y:S01]  /*224d0*/  UIADD3.X UR15, URZ, UR41, URZ, UP0, !UPT ;  /* 0x000000293f0f7290 */ /* 0x000fe200087fe43f */
[----:B------:R-:W-:Y:S01]  /*224e0*/  R2UR UR8, R15 ;  /* 0x000000000f0872ca */ /* 0x000fe200000e0000 */
[----:B------:R-:W-:Y:S01]  /*224f0*/  UIADD3.X UR43, URZ, UR41, URZ, UP1, !UPT ;  /* 0x000000293f2b7290 */ /* 0x000fe20008ffe43f */
[----:B------:R-:W-:Y:S01]  /*22500*/  R2UR UR19, R5 ;  /* 0x00000000051372ca */ /* 0x000fe200000e0000 */
[----:B------:R-:W-:Y:S01]  /*22510*/  VIADD R13, R13, 0x1 ;  /* 0x000000010d0d7836 */ /* 0x000fe20000000000 */
[----:B------:R-:W-:Y:S01]  /*22520*/  ISETP.GT.AND P1, PT, R4, 0x1, PT ;  /* 0x000000010400780c */ /* 0x000fe20003f24270 */
[----:B------:R-:W-:Y:S01]  /*22530*/  UIADD3 UR26, UR34, 0x20, URZ ;  /* 0x00000020221a7890 */ /* 0x000fe2000fffe03f */
[----:B------:R-:W-:Y:S01]  /*22540*/  IADD3 R12, R12, 0x40, RZ ;  /* 0x000000400c0c7810 */ /* 0x000fe20007ffe0ff */
[----:B------:R-:W-:Y:S01]  /*22550*/  UIADD3 UR32, UR24, 0x100, URZ ;  /* 0x0000010018207890 */ /* 0x000fe2000fffe03f */
[----:B------:R-:W-:Y:S01]  /*22560*/  ISETP.NE.AND P0, PT, R13, 0x5, PT ;  /* 0x000000050d00780c */ /* 0x000fe20003f05270 */
[----:B------:R-:W-:Y:S01]  /*22570*/  UIADD3 UR24, UR24, 0x8100, URZ ;  /* 0x0000810018187890 */ /* 0x000fe2000fffe03f */
[----:B------:R-:W-:Y:S01]  /*22580*/  UMOV UR22, 0x0 ;  /* 0x0000000000167882 */ /* 0x000fe20000000000 */
[----:B------:R-:W-:-:S02]  /*22590*/  UMOV UR23, 0x10000000 ;  /* 0x1000000000177882 */ /* 0x000fc40000000000 */
[----:B------:R-:W-:Y:S01]  /*225a0*/  UIADD3 UR16, UR8, 0x50100, URZ ;  /* 0x0005010008107890 */ /* 0x000fe2000fffe03f */
[----:B------:R-:W-:Y:S01]  /*225b0*/  SEL R8, RZ, 0x1, P0 ;  /* 0x00000001ff087807 */ /* 0x000fe20000000000 */
[----:B------:R-:W-:Y:S01]  /*225c0*/  UIADD3 UR8, UR8, 0x58100, URZ ;  /* 0x0005810008087890 */ /* 0x000fe2000fffe03f */
[----:B------:R0:W-:Y:S01]  /*225d0*/  UTMALDG.3D [UR32], [UR14], desc[UR22] ;  /* 0x000016200e0075b4 */ /* 0x0001e20008011000 */
[----:B------:R-:W-:Y:S01]  /*225e0*/  UMOV UR25, UR33 ;  /* 0x0000002100197c82 */ /* 0x000fe20008000000 */
[----:B------:R-:W-:Y:S01]  /*225f0*/  UMOV UR28, UR36 ;  /* 0x00000024001c7c82 */ /* 0x000fe20008000000 */
[----:B------:R-:W-:Y:S01]  /*22600*/  UMOV UR27, UR35 ;  /* 0x00000023001b7c82 */ /* 0x000fe20008000000 */
[----:B------:R-:W-:Y:S01]  /*22610*/  UMOV UR21, 0x30000 ;  /* 0x0003000000157882 */ /* 0x000fe20000000000 */
[----:B------:R-:W-:Y:S01]  /*22620*/  UMOV UR17, UR33 ;  /* 0x0000002100117c82 */ /* 0x000fe20008000000 */
[----:B------:R-:W-:Y:S01]  /*22630*/  UMOV UR18, UR34 ;  /* 0x0000002200127c82 */ /* 0x000fe20008000000 */
[----:B------:R-:W-:Y:S01]  /*22640*/  UMOV UR20, UR36 ;  /* 0x0000002400147c82 */ /* 0x000fe20008000000 */
[----:B------:R-:W-:Y:S01]  /*22650*/  UMOV UR9, UR33 ;  /* 0x0000002100097c82 */ /* 0x000fe20008000000 */
[----:B------:R-:W-:Y:S01]  /*22660*/  UMOV UR11, UR19 ;  /* 0x00000013000b7c82 */ /* 0x000fe20008000000 */
[----:B------:R-:W-:Y:S01]  /*22670*/  UMOV UR12, UR36 ;  /* 0x00000024000c7c82 */ /* 0x000fe20008000000 */
[----:B------:R0:W-:Y:S01]  /*22680*/  UTMALDG.3D [UR24], [UR14], desc[UR22] ;  /* 0x000016180e0075b4 */ /* 0x0001e20008011000 */
[----:B------:R-:W-:Y:S01]  /*22690*/  UMOV UR10, UR26 ;  /* 0x0000001a000a7c82 */ /* 0x000fe20008000000 */
[----:B------:R-:W-:-:S02]  /*226a0*/  LOP3.LUT R3, R3, R8, RZ, 0x3c, !PT ;  /* 0x0000000803037212 */ /* 0x000fc400078e3cff */
[----:B------:R-:W-:Y:S01]  /*226b0*/  SEL R13, R13, RZ, P0 ;  /* 0x000000ff0d0d7207 */ /* 0x000fe20000000000 */
[----:B------:R0:W-:Y:S01]  /*226c0*/  UTMALDG.3D.MULTICAST [UR16], [UR42], UR21, desc[UR22] ;  /* 0x000016102a0073b4 */ /* 0x0001e20008011815 */
[----:B------:R0:W-:Y:S02]  /*226d0*/  UTMALDG.3D.MULTICAST [UR8], [UR42], UR21, desc[UR22] ;  /* 0x000016082a0073b4 */ /* 0x0001e40008011815 */
[----:B0-----:R-:W-:Y:S05]  /*226e0*/  @P1 BRA `(.L_x_556) ;  /* 0xfffffffc000c1947 */ /* 0x001fea000383ffff */
.L_x_553:
[----:B------:R-:W-:Y:S05]  /*226f0*/  BSYNC B1 ;  /* 0x0000000000017941 */ /* 0x000fea0003800000 */
.L_x_552:
[----:B------:R-:W2:Y:S01]  /*22700*/  LDL.LU R15, [R1+0x200] ;  /* 0x00020000010f7983 */ /* 0x000ea20000300800 */
[----:B------:R-:W-:Y:S01]  /*22710*/  LOP3.LUT P0, RZ, R9, 0xff, RZ, 0xc0, !PT ;  /* 0x000000ff09ff7812 */ /* 0x000fe2000780c0ff */
[C---:B------:R-:W-:Y:S01]  /*22720*/  IMAD.IADD R4, R0.reuse, 0x1, R7 ;  /* 0x0000000100047824 */ /* 0x040fe200078e0207 */
[----:B------:R-:W-:Y:S01]  /*22730*/  ULDC.64 UR8, c[0x0][0x650] ;  /* 0x0001940000087ab9 */ /* 0x000fe20000000a00 */
[----:B------:R-:W3:Y:S01]  /*22740*/  LDL.LU R14, [R1+0x204] ;  /* 0x00020400010e7983 */ /* 0x000ee20000300800 */
[----:B------:R-:W-:Y:S01]  /*22750*/  ISETP.GE.U32.AND P1, PT, R0, 0x5, PT ;  /* 0x000000050000780c */ /* 0x000fe20003f26070 */
[----:B------:R-:W-:Y:S01]  /*22760*/  BSSY B1, `(.L_x_557) ;  /* 0x0000072000017945 */ /* 0x000fe20003800000 */
[----:B------:R-:W-:Y:S02]  /*22770*/  MOV R11, 0xffffffff ;  /* 0xffffffff000b7802 */ /* 0x000fe40000000f00 */
[----:B------:R-:W-:-:S05]  /*22780*/  PRMT R9, RZ, 0x7610, R9 ;  /* 0x00007610ff097816 */ /* 0x000fca0000000009 */
[----:B------:R-:W0:Y:S01]  /*22790*/  @P0 S2R R3, SR_CgaCtaId ;  /* 0x0000000000030919 */ /* 0x000e220000008800 */
[----:B------:R-:W-:-:S04]  /*227a0*/  @P0 MOV R2, 0x400 ;  /* 0x0000040000020802 */ /* 0x000fc80000000f00 */
[----:B0-----:R-:W-:-:S04]  /*227b0*/  @P0 LEA R2, R3, R2, 0x18 ;  /* 0x0000000203020211 */ /* 0x001fc800078ec0ff */
[----:B------:R0:W-:Y:S01]  /*227c0*/  @P0 SYNCS.ARRIVE.TRANS64.A1T0 RZ, [R2+URZ+0x68], RZ ;  /* 0x000068ff02ff09a7 */ /* 0x0001e2000810003f */
[----:B------:R-:W-:-:S04]  /*227d0*/  ISETP.GT.U32.AND P0, PT, R4, 0x4, PT ;  /* 0x000000040400780c */ /* 0x000fc80003f04070 */
[----:B------:R-:W-:Y:S01]  /*227e0*/  ISETP.LT.U32.AND P0, PT, R0, 0x5, P0 ;  /* 0x000000050000780c */ /* 0x000fe20000701070 */
[----:B0-----:R-:W-:-:S04]  /*227f0*/  IMAD.WIDE.U32 R2, R4, -0x33333333, RZ ;  /* 0xcccccccd04027825 */ /* 0x001fc800078e00ff */
[----:B------:R-:W-:Y:S01]  /*22800*/  IMAD.MOV.U32 R2, RZ, RZ, -0x1 ;  /* 0xffffffffff027424 */ /* 0x000fe200078e00ff */
[----:B------:R-:W-:Y:S02]  /*22810*/  SHF.R.U32.HI R5, RZ, 0x2, R3 ;  /* 0x00000002ff057819 */ /* 0x000fe40000011603 */
[----:B------:R-:W-:-:S03]  /*22820*/  SEL R3, RZ, 0x1, !P0 ;  /* 0x00000001ff037807 */ /* 0x000fc60004000000 */
[--C-:B------:R-:W-:Y:S01]  /*22830*/  IMAD R7, R5, -0x5, R4.reuse ;  /* 0xfffffffb05077824 */ /* 0x100fe200078e0204 */
[----:B------:R-:W-:Y:S01]  /*22840*/  LOP3.LUT R6, R6, R3, RZ, 0x3c, !PT ;  /* 0x0000000306067212 */ /* 0x000fe200078e3cff */
[----:B------:R-:W-:Y:S01]  /*22850*/  IMAD.MOV.U32 R3, RZ, RZ, -0x1 ;  /* 0xffffffffff037424 */ /* 0x000fe200078e00ff */
[----:B------:R-:W-:Y:S02]  /*22860*/  PRMT R4, RZ, 0x7610, R4 ;  /* 0x00007610ff047816 */ /* 0x000fe40000000004 */
[----:B------:R-:W-:Y:S02]  /*22870*/  @P1 LOP3.LUT R6, R6, 0x1, R5, 0x78, !PT ;  /* 0x0000000106061812 */ /* 0x000fe400078e7805 */
[----:B---3--:R-:W-:-:S04]  /*22880*/  IADD3 R14, P0, R14, UR30, RZ ;  /* 0x0000001e0e0e7c10 */ /* 0x008fc8000ff1e0ff */
[----:B--2---:R-:W-:Y:S01]  /*22890*/  IADD3.X R15, R15, UR7, RZ, P0, !PT ;  /* 0x000000070f0f7c10 */ /* 0x004fe200087fe4ff */
[----:B------:R0:W-:Y:S01]  /*228a0*/  STL [R1+0x204], R14 ;  /* 0x0002040e01007387 */ /* 0x0001e20000100800 */
[----:B------:R-:W-:-:S03]  /*228b0*/  ISETP.GE.U32.AND P0, PT, R14, UR8, PT ;  /* 0x000000080e007c0c */ /* 0x000fc6000bf06070 */
[----:B------:R0:W-:Y:S01]  /*228c0*/  STL [R1+0x200], R15 ;  /* 0x0002000f01007387 */ /* 0x0001e20000100800 */
[----:B------:R-:W-:-:S13]  /*228d0*/  ISETP.GE.U32.AND.EX P0, PT, R15, UR9, PT, P0 ;  /* 0x000000090f007c0c */ /* 0x000fda000bf06100 */
[----:B0-----:R-:W-:Y:S05]  /*228e0*/  @P0 BRA `(.L_x_558) ;  /* 0x0000000400640947 */ /* 0x001fea0003800000 */
[----:B------:R-:W0:Y:S01]  /*228f0*/  S2R R8, SR_CTAID.X ;  /* 0x0000000000087919 */ /* 0x000e220000002500 */
[----:B------:R-:W-:Y:S01]  /*22900*/  ULDC UR8, c[0x0][0x150] ;  /* 0x0000540000087ab9 */ /* 0x000fe20000000800 */
[----:B------:R-:W1:Y:S01]  /*22910*/  LDC R5, c[0x0][0x144] ;  /* 0x00005100ff057b82 */ /* 0x000e620000000800 */
[----:B------:R-:W-:Y:S01]  /*22920*/  UISETP.NE.AND UP0, UPT, UR39, URZ, UPT ;  /* 0x0000003f2700728c */ /* 0x000fe2000bf05270 */
[----:B------:R-:W2:Y:S01]  /*22930*/  S2R R2, SR_CTAID.Y ;  /* 0x0000000000027919 */ /* 0x000ea20000002600 */
[----:B------:R-:W-:-:S04]  /*22940*/  ULDC UR11, c[0x0][0x630] ;  /* 0x00018c00000b7ab9 */ /* 0x000fc80000000800 */
[----:B------:R-:W-:Y:S01]  /*22950*/  PLOP3.LUT P0, PT, PT, PT, UP0, 0x80, 0x0 ;  /* 0x000000000000781c */ /* 0x000fe20003f0f008 */
[----:B------:R-:W3:Y:S01]  /*22960*/  LDC R13, c[0x0][0x148] ;  /* 0x00005200ff0d7b82 */ /* 0x000ee20000000800 */
[----:B0-----:R-:W-:Y:S02]  /*22970*/  I2FP.F32.U32 R3, R8 ;  /* 0x0000000800037245 */ /* 0x001fe40000201000 */
[----:B--2---:R-:W-:-:S03]  /*22980*/  I2FP.F32.U32 R4, R2 ;  /* 0x0000000200047245 */ /* 0x004fc60000201000 */
[----:B------:R-:W-:Y:S01]  /*22990*/  FMUL R3, R3, UR8 ;  /* 0x0000000803037c20 */ /* 0x000fe20008400000 */
[----:B------:R-:W-:Y:S02]  /*229a0*/  ULDC UR8, c[0x0][0x154] ;  /* 0x0000550000087ab9 */ /* 0x000fe40000000800 */
[----:B------:R-:W-:Y:S01]  /*229b0*/  FMUL R11, R4, UR8 ;  /* 0x00000008040b7c20 */ /* 0x000fe20008400000 */
[----:B------:R-:W-:Y:S02]  /*229c0*/  ULDC.64 UR8, c[0x0][0x628] ;  /* 0x00018a0000087ab9 */ /* 0x000fe40000000a00 */
[----:B------:R-:W0:Y:S08]  /*229d0*/  F2I.U32.TRUNC.NTZ R3, R3 ;  /* 0x0000000300037305 */ /* 0x000e30000020f000 */
[----:B------:R-:W2:Y:S01]  /*229e0*/  F2I.U32.TRUNC.NTZ R11, R11 ;  /* 0x0000000b000b7305 */ /* 0x000ea2000020f000 */
[----:B0-----:R-:W-:Y:S01]  /*229f0*/  IMAD.MOV R4, RZ, RZ, -R3 ;  /* 0x000000ffff047224 */ /* 0x001fe200078e0a03 */
[----:B------:R-:W-:-:S03]  /*22a00*/  MOV R3, R15 ;  /* 0x0000000f00037202 */ /* 0x000fc60000000f00 */
[----:B-1----:R-:W-:Y:S02]  /*22a10*/  IMAD R8, R5, R4, R8 ;  /* 0x0000000405087224 */ /* 0x002fe400078e0208 */
[----:B--2---:R-:W-:-:S04]  /*22a20*/  IMAD.MOV R4, RZ, RZ, -R11 ;  /* 0x000000ffff047224 */ /* 0x004fc800078e0a0b */
[----:B---3--:R-:W-:Y:S01]  /*22a30*/  @P0 IMAD R8, R13, R4, R2 ;  /* 0x000000040d080224 */ /* 0x008fe200078e0202 */
[----:B------:R-:W-:Y:S01]  /*22a40*/  ISETP.NE.U32.AND P0, PT, RZ, UR8, PT ;  /* 0x00000008ff007c0c */ /* 0x000fe2000bf05070 */
[----:B------:R-:W-:-:S03]  /*22a50*/  IMAD.MOV.U32 R2, RZ, RZ, R14 ;  /* 0x000000ffff027224 */ /* 0x000fc600078e000e */
[----:B------:R-:W-:-:S13]  /*22a60*/  ISETP.NE.AND.EX P0, PT, RZ, UR9, PT, P0 ;  /* 0x00000009ff007c0c */ /* 0x000fda000bf05300 */
[----:B------:R-:W-:Y:S05]  /*22a70*/  @!P0 BRA `(.L_x_559) ;  /* 0x0000000000288947 */ /* 0x000fea0003800000 */
[----:B------:R-:W-:Y:S02]  /*22a80*/  ULDC UR10, c[0x0][0x634] ;  /* 0x00018d00000a7ab9 */ /* 0x000fe40000000800 */
[----:B------:R-:W-:-:S05]  /*22a90*/  IADD3 R3, P0, R14, UR10, RZ ;  /* 0x0000000a0e037c10 */ /* 0x000fca000ff1e0ff */
[----:B------:R-:W-:-:S04]  /*22aa0*/  IMAD.X R11, RZ, RZ, R15, P0 ;  /* 0x000000ffff0b7224 */ /* 0x000fc800000e060f */
[----:B------:R-:W-:-:S04]  /*22ab0*/  IMAD.WIDE.U32 R4, R11, UR8, RZ ;  /* 0x000000080b047c25 */ /* 0x000fc8000f8e00ff */
[----:B------:R-:W-:-:S04]  /*22ac0*/  IMAD.WIDE.U32 R4, P0, R3, UR9, R4 ;  /* 0x0000000903047c25 */ /* 0x000fc8000f800004 */
[----:B------:R-:W-:-:S04]  /*22ad0*/  IMAD.WIDE.U32 R2, R3, UR8, RZ ;  /* 0x0000000803027c25 */ /* 0x000fc8000f8e00ff */
[----:B------:R-:W-:Y:S01]  /*22ae0*/  IMAD.MOV.U32 R2, RZ, RZ, R5 ;  /* 0x000000ffff027224 */ /* 0x000fe200078e0005 */
[----:B------:R-:W-:Y:S01]  /*22af0*/  IADD3 RZ, P1, R3, R4, RZ ;  /* 0x0000000403ff7210 */ /* 0x000fe20007f3e0ff */
[----:B------:R-:W-:-:S04]  /*22b00*/  IMAD.X R3, RZ, RZ, RZ, P0 ;  /* 0x000000ffff037224 */ /* 0x000fc800000e06ff */
[----:B------:R-:W-:-:S08]  /*22b10*/  IMAD.WIDE.U32.X R2, R11, UR9, R2, P1 ;  /* 0x000000090b027c25 */ /* 0x000fd000088e0402 */
.L_x_559:
[--C-:B------:R-:W-:Y:S01]  /*22b20*/  SHF.R.U64 R11, R2, UR11, R3.reuse ;  /* 0x0000000b020b7c19 */ /* 0x100fe20008001203 */
[----:B------:R-:W-:Y:S01]  /*22b30*/  ULDC.64 UR8, c[0x0][0x620] ;  /* 0x0001880000087ab9 */ /* 0x000fe20000000a00 */
[----:B------:R-:W-:Y:S01]  /*22b40*/  SHF.R.U32.HI R2, RZ, UR11, R3 ;  /* 0x0000000bff027c19 */ /* 0x000fe20008011603 */
[----:B------:R-:W-:Y:S01]  /*22b50*/  IMAD.MOV.U32 R3, RZ, RZ, R15 ;  /* 0x000000ffff037224 */ /* 0x000fe200078e000f */
[----:B------:R-:W-:Y:S01]  /*22b60*/  IADD3 R13, P0, RZ, -R11, RZ ;  /* 0x8000000bff0d7210 */ /* 0x000fe20007f1e0ff */
[----:B------:R-:W-:-:S03]  /*22b70*/  ULDC.64 UR10, c[0x0][0x640] ;  /* 0x00019000000a7ab9 */ /* 0x000fc60000000a00 */
[----:B------:R-:W-:Y:S02]  /*22b80*/  IADD3.X R2, RZ, ~R2, RZ, P0, !PT ;  /* 0x80000002ff027210 */ /* 0x000fe400007fe4ff */
[----:B------:R-:W-:-:S03]  /*22b90*/  ISETP.NE.U32.AND P0, PT, RZ, UR10, PT ;  /* 0x0000000aff007c0c */ /* 0x000fc6000bf05070 */
[----:B------:R-:W-:Y:S01]  /*22ba0*/  IMAD R2, R2, UR8, RZ ;  /* 0x0000000802027c24 */ /* 0x000fe2000f8e02ff */
[----:B------:R-:W-:-:S03]  /*22bb0*/  ISETP.NE.AND.EX P0, PT, RZ, UR11, PT, P0 ;  /* 0x0000000bff007c0c */ /* 0x000fc6000bf05300 */
[----:B------:R-:W-:Y:S02]  /*22bc0*/  IMAD R5, R13, UR9, R2 ;  /* 0x000000090d057c24 */ /* 0x000fe4000f8e0202 */
[----:B------:R-:W-:-:S04]  /*22bd0*/  IMAD.MOV.U32 R2, RZ, RZ, R14 ;  /* 0x000000ffff027224 */ /* 0x000fc800078e000e */
[----:B------:R-:W-:Y:S01]  /*22be0*/  IMAD.WIDE.U32 R2, R13, UR8, R2 ;  /* 0x000000080d027c25 */ /* 0x000fe2000f8e0002 */
[----:B------:R-:W-:-:S03]  /*22bf0*/  ULDC UR8, c[0x0][0x618] ;  /* 0x0001860000087ab9 */ /* 0x000fc60000000800 */
[----:B------:R-:W-:-:S05]  /*22c00*/  IMAD.IADD R3, R3, 0x1, R5 ;  /* 0x0000000103037824 */ /* 0x000fca00078e0205 */
[--C-:B------:R-:W-:Y:S02]  /*22c10*/  SHF.R.U64 R12, R2, UR8, R3.reuse ;  /* 0x00000008020c7c19 */ /* 0x100fe40008001203 */
[----:B------:R-:W-:Y:S01]  /*22c20*/  SHF.R.U32.HI R3, RZ, UR8, R3 ;  /* 0x00000008ff037c19 */ /* 0x000fe20008011603 */
[----:B------:R-:W-:-:S03]  /*22c30*/  ULDC UR8, c[0x0][0x608] ;  /* 0x0001820000087ab9 */ /* 0x000fc60000000800 */
[--C-:B------:R-:W-:Y:S02]  /*22c40*/  SHF.R.U32.HI R2, RZ, UR8, R3.reuse ;  /* 0x00000008ff027c19 */ /* 0x100fe40008011603 */
[----:B------:R-:W-:Y:S01]  /*22c50*/  SHF.R.U64 R13, R12, UR8, R3 ;  /* 0x000000080c0d7c19 */ /* 0x000fe20008001203 */
[----:B------:R-:W-:Y:S02]  /*22c60*/  ULDC UR8, c[0x0][0x658] ;  /* 0x0001960000087ab9 */ /* 0x000fe40000000800 */
[--C-:B------:R-:W-:Y:S02]  /*22c70*/  SHF.R.U32.HI R15, RZ, UR8, R2.reuse ;  /* 0x00000008ff0f7c19 */ /* 0x100fe40008011602 */
[----:B------:R-:W-:-:S03]  /*22c80*/  SHF.R.U64 R14, R13, UR8, R2 ;  /* 0x000000080d0e7c19 */ /* 0x000fc60008001202 */
[----:B------:R-:W-:Y:S01]  /*22c90*/  IMAD.MOV.U32 R3, RZ, RZ, R15 ;  /* 0x000000ffff037224 */ /* 0x000fe200078e000f */
[----:B------:R-:W-:Y:S01]  /*22ca0*/  MOV R2, R14 ;  /* 0x0000000e00027202 */ /* 0x000fe20000000f00 */
[----:B------:R-:W-:Y:S06]  /*22cb0*/  @!P0 BRA `(.L_x_560) ;  /* 0x0000000000288947 */ /* 0x000fec0003800000 */
[----:B------:R-:W-:Y:S02]  /*22cc0*/  ULDC UR8, c[0x0][0x64c] ;  /* 0x0001930000087ab9 */ /* 0x000fe40000000800 */
[----:B------:R-:W-:-:S05]  /*22cd0*/  IADD3 R3, P0, R14, UR8, RZ ;  /* 0x000000080e037c10 */ /* 0x000fca000ff1e0ff */
[----:B------:R-:W-:-:S04]  /*22ce0*/  IMAD.X R15, RZ, RZ, R15, P0 ;  /* 0x000000ffff0f7224 */ /* 0x000fc800000e060f */
[----:B------:R-:W-:-:S04]  /*22cf0*/  IMAD.WIDE.U32 R4, R15, UR10, RZ ;  /* 0x0000000a0f047c25 */ /* 0x000fc8000f8e00ff */
[----:B------:R-:W-:-:S04]  /*22d00*/  IMAD.WIDE.U32 R4, P0, R3, UR11, R4 ;  /* 0x0000000b03047c25 */ /* 0x000fc8000f800004 */
[----:B------:R-:W-:Y:S01]  /*22d10*/  IMAD.WIDE.U32 R2, R3, UR10, RZ ;  /* 0x0000000a03027c25 */ /* 0x000fe2000f8e00ff */
[----:B------:R-:W-:-:S04]  /*22d20*/  MOV R2, R5 ;  /* 0x0000000500027202 */ /* 0x000fc80000000f00 */
[----:B------:R-:W-:Y:S01]  /*22d30*/  IADD3 RZ, P1, R3, R4, RZ ;  /* 0x0000000403ff7210 */ /* 0x000fe20007f3e0ff */
[----:B------:R-:W-:-:S04]  /*22d40*/  IMAD.X R3, RZ, RZ, RZ, P0 ;  /* 0x000000ffff037224 */ /* 0x000fc800000e06ff */
[----:B------:R-:W-:-:S08]  /*22d50*/  IMAD.WIDE.U32.X R2, R15, UR11, R2, P1 ;  /* 0x0000000b0f027c25 */ /* 0x000fd000088e0402 */
.L_x_560:
[----:B------:R-:W-:Y:S01]  /*22d60*/  ULDC UR8, c[0x0][0x648] ;  /* 0x0001920000087ab9 */ /* 0x000fe20000000800 */
[----:B------:R-:W-:Y:S01]  /*22d70*/  LOP3.LUT R13, R13, UR6, RZ, 0xc0, !PT ;  /* 0x000000060d0d7c12 */ /* 0x000fe2000f8ec0ff */
[----:B------:R-:W-:Y:S01]  /*22d80*/  UISETP.NE.AND UP0, UPT, UR39, URZ, UPT ;  /* 0x0000003f2700728c */ /* 0x000fe2000bf05270 */
[----:B------:R-:W-:Y:S01]  /*22d90*/  SHF.R.U64 R2, R2, UR8, R3 ;  /* 0x0000000802027c19 */ /* 0x000fe20008001203 */
[----:B------:R-:W-:Y:S01]  /*22da0*/  ULDC UR8, c[0x0][0x638] ;  /* 0x00018e0000087ab9 */ /* 0x000fe20000000800 */
[----:B------:R-:W-:Y:S01]  /*22db0*/  LOP3.LUT R5, R12, UR4, RZ, 0xc0, !PT ;  /* 0x000000040c057c12 */ /* 0x000fe2000f8ec0ff */
[----:B------:R-:W-:Y:S02]  /*22dc0*/  IMAD.MOV.U32 R4, RZ, RZ, 0x1 ;  /* 0x00000001ff047424 */ /* 0x000fe400078e00ff */
[----:B------:R-:W-:Y:S01]  /*22dd0*/  IMAD.MOV R3, RZ, RZ, -R2 ;  /* 0x000000ffff037224 */ /* 0x000fe200078e0a02 */
[----:B------:R-:W-:Y:S01]  /*22de0*/  PLOP3.LUT P0, PT, PT, PT, UP0, 0x40, 0x0 ;  /* 0x000000000000781c */ /* 0x000fe20003f0e808 */
[----:B------:R-:W-:Y:S01]  /*22df0*/  IMAD R13, R2, UR5, R13 ;  /* 0x00000005020d7c24 */ /* 0x000fe2000f8e020d */
[----:B------:R-:W-:Y:S01]  /*22e00*/  PLOP3.LUT P1, PT, PT, PT, UP0, 0x40, 0x0 ;  /* 0x000000000000781c */ /* 0x000fe20003f2e808 */
[----:B------:R-:W-:Y:S01]  /*22e10*/  IMAD R14, R3, UR8, R14 ;  /* 0x00000008030e7c24 */ /* 0x000fe2000f8e020e */
[----:B------:R-:W-:-:S02]  /*22e20*/  ULDC UR8, c[0x0][0x610] ;  /* 0x0001840000087ab9 */ /* 0x000fc40000000800 */
[----:B------:R-:W-:Y:S01]  /*22e30*/  IMAD R8, R13, UR8, R8 ;  /* 0x000000080d087c24 */ /* 0x000fe2000f8e0208 */
[----:B------:R-:W-:Y:S02]  /*22e40*/  ULDC UR8, c[0x0][0x600] ;  /* 0x0001800000087ab9 */ /* 0x000fe40000000800 */
[----:B------:R-:W-:-:S05]  /*22e50*/  IMAD R5, R14, UR8, R5 ;  /* 0x000000080e057c24 */ /* 0x000fca000f8e0205 */
[----:B------:R-:W-:Y:S02]  /*22e60*/  SEL R3, R5, R8, P0 ;  /* 0x0000000805037207 */ /* 0x000fe40000000000 */
[----:B------:R-:W-:-:S07]  /*22e70*/  SEL R2, R8, R5, P1 ;  /* 0x0000000508027207 */ /* 0x000fce0000800000 */
.L_x_558:
[----:B------:R-:W-:Y:S05]  /*22e80*/  BSYNC B1 ;  /* 0x0000000000017941 */ /* 0x000fea0003800000 */
.L_x_557:
[----:B------:R-:W-:-:S13]  /*22e90*/  LOP3.LUT P0, RZ, R4, 0xff, RZ, 0xc0, !PT ;  /* 0x000000ff04ff7812 */ /* 0x000fda000780c0ff */
[----:B------:R-:W-:Y:S05]  /*22ea0*/  @P0 BRA `(.L_x_561) ;  /* 0xfffffff000e80947 */ /* 0x000fea000383ffff */
[----:B------:R-:W-:Y:S05]  /*22eb0*/  BSYNC B0 ;  /* 0x0000000000007941 */ /* 0x000fea0003800000 */
.L_x_550:
[----:B------:R-:W-:-:S03]  /*22ec0*/  UMOV UR8, 0xffffffff ;  /* 0xffffffff00087882 */ /* 0x000fc60000000000 */
[----:B------:R-:W-:Y:S05]  /*22ed0*/  BRA.DIV UR8, `(.L_x_562) ;  /* 0x00000006083c7947 */ /* 0x000fea000b800000 */
[----:B------:R-:W-:-:S13]  /*22ee0*/  ELECT P6, URZ, PT ;  /* 0x00000000003f782f */ /* 0x000fda00038c0000 */
.L_x_577:
[----:B------:R-:W-:Y:S04]  /*22ef0*/  BSSY B0, `(.L_x_563) ;  /* 0x0000035000007945 */ /* 0x000fe80003800000 */
[----:B------:R-:W-:Y:S05]  /*22f00*/  @!P6 BRA `(.L_x_564) ;  /* 0x0000000000cce947 */ /* 0x000fea0003800000 */
[----:B------:R-:W-:-:S04]  /*22f10*/  ULOP3.LUT UR8, UR38, 0x2, URZ, 0xfc, !UPT ;  /* 0x0000000226087892 */ /* 0x000fc8000f8efc3f */
[----:B------:R-:W-:-:S06]  /*22f20*/  UISETP.NE.AND UP0, UPT, UR8, 0x3, UPT ;  /* 0x000000030800788c */ /* 0x000fcc000bf05270 */
[----:B------:R-:W-:-:S13]  /*22f30*/  PLOP3.LUT P0, PT, PT, PT, UP0, 0x80, 0x0 ;  /* 0x000000000000781c */ /* 0x000fda0003f0f008 */
[----:B------:R-:W-:Y:S05]  /*22f40*/  @!P0 BRA `(.L_x_565) ;  /* 0x0000000000048947 */ /* 0x000fea0003800000 */
[----:B------:R-:W-:Y:S01]  /*22f50*/  BPT.TRAP 0x1 ;  /* 0x000000040000795c */ /* 0x000fe20000300000 */
.L_x_565:
[----:B------:R-:W0:Y:S01]  /*22f60*/  S2R R3, SR_CgaCtaId ;  /* 0x0000000000037919 */ /* 0x000e220000008800 */
[----:B------:R-:W-:Y:S02]  /*22f70*/  MOV R0, 0x400 ;  /* 0x0000040000007802 */ /* 0x000fe40000000f00 */
[----:B------:R-:W-:Y:S02]  /*22f80*/  SHF.L.U32 R2, R6, 0x1f, RZ ;  /* 0x0000001f06027819 */ /* 0x000fe400000006ff */
[----:B0-----:R-:W-:-:S05]  /*22f90*/  LEA R0, R3, R0, 0x18 ;  /* 0x0000000003007211 */ /* 0x001fca00078ec0ff */
[----:B------:R-:W-:-:S05]  /*22fa0*/  VIADD R0, R0, 0x28 ;  /* 0x0000002800007836 */ /* 0x000fca0000000000 */
[----:B------:R-:W-:-:S04]  /*22fb0*/  LEA R3, R7, R0, 0x3 ;  /* 0x0000000007037211 */ /* 0x000fc800078e18ff */
[----:B------:R-:W0:Y:S02]  /*22fc0*/  SYNCS.PHASECHK.TRANS64.TRYWAIT P0, [R3+URZ], R2 ;  /* 0x00000002030075a7 */ /* 0x000e24000800017f */
[----:B0-----:R-:W-:Y:S05]  /*22fd0*/  @!P0 BRA `(.L_x_566) ;  /* 0x00000004001c8947 */ /* 0x001fea0003800000 */
.L_x_578:
[----:B------:R-:W-:-:S05]  /*22fe0*/  VIADD R7, R7, 0x1 ;  /* 0x0000000107077836 */ /* 0x000fca0000000000 */
[----:B------:R-:W-:-:S04]  /*22ff0*/  ISETP.NE.AND P0, PT, R7, 0x5, PT ;  /* 0x000000050700780c */ /* 0x000fc80003f05270 */
[----:B0-----:R-:W-:Y:S02]  /*23000*/  SEL R3, RZ, 0x1, P0 ;  /* 0x00000001ff037807 */ /* 0x001fe40000000000 */
[----:B------:R-:W-:Y:S02]  /*23010*/  SEL R7, R7, RZ, P0 ;  /* 0x000000ff07077207 */ /* 0x000fe40000000000 */
[----:B------:R-:W-:-:S03]  /*23020*/  LOP3.LUT R6, R6, R3, RZ, 0x3c, !PT ;  /* 0x0000000306067212 */ /* 0x000fc600078e3cff */
[----:B------:R-:W-:Y:S01]  /*23030*/  IMAD R3, R7, 0x8, R0 ;  /* 0x0000000807037824 */ /* 0x000fe200078e0200 */
[----:B------:R-:W-:-:S04]  /*23040*/  SHF.L.U32 R2, R6, 0x1f, RZ ;  /* 0x0000001f06027819 */ /* 0x000fc800000006ff */
[----:B------:R-:W0:Y:S02]  /*23050*/  SYNCS.PHASECHK.TRANS64.TRYWAIT P0, [R3+URZ], R2 ;  /* 0x00000002030075a7 */ /* 0x000e24000800017f */
[----:B0-----:R-:W-:Y:S05]  /*23060*/  @!P0 BRA `(.L_x_567) ;  /* 0x00000004000c8947 */ /* 0x001fea0003800000 */
.L_x_579:
[----:B0-----:R-:W-:-:S05]  /*23070*/  VIADD R2, R7, 0x1 ;  /* 0x0000000107027836 */ /* 0x001fca0000000000 */
[----:B------:R-:W-:-:S04]  /*23080*/  ISETP.NE.AND P0, PT, R2, 0x5, PT ;  /* 0x000000050200780c */ /* 0x000fc80003f05270 */
[----:B------:R-:W-:Y:S02]  /*23090*/  SEL R3, RZ, 0x1, P0 ;  /* 0x00000001ff037807 */ /* 0x000fe40000000000 */
[----:B------:R-:W-:Y:S02]  /*230a0*/  SEL R5, R2, RZ, P0 ;  /* 0x000000ff02057207 */ /* 0x000fe40000000000 */
[----:B------:R-:W-:Y:S02]  /*230b0*/  LOP3.LUT R6, R6, R3, RZ, 0x3c, !PT ;  /* 0x0000000306067212 */ /* 0x000fe400078e3cff */
[----:B------:R-:W-:Y:S02]  /*230c0*/  LEA R3, R5, R0, 0x3 ;  /* 0x0000000005037211 */ /* 0x000fe400078e18ff */
[----:B------:R-:W-:-:S04]  /*230d0*/  SHF.L.U32 R2, R6, 0x1f, RZ ;  /* 0x0000001f06027819 */ /* 0x000fc800000006ff */
[----:B------:R-:W0:Y:S02]  /*230e0*/  SYNCS.PHASECHK.TRANS64.TRYWAIT P0, [R3+URZ], R2 ;  /* 0x00000002030075a7 */ /* 0x000e24000800017f */
[----:B0-----:R-:W-:Y:S05]  /*230f0*/  @!P0 BRA `(.L_x_568) ;  /* 0x0000000000fc8947 */ /* 0x001fea0003800000 */
.L_x_580:
[----:B0-----:R-:W-:-:S05]  /*23100*/  VIADD R2, R5, 0x1 ;  /* 0x0000000105027836 */ /* 0x001fca0000000000 */
[----:B------:R-:W-:-:S04]  /*23110*/  ISETP.NE.AND P0, PT, R2, 0x5, PT ;  /* 0x000000050200780c */ /* 0x000fc80003f05270 */
[----:B------:R-:W-:Y:S02]  /*23120*/  SEL R3, RZ, 0x1, P0 ;  /* 0x00000001ff037807 */ /* 0x000fe40000000000 */
[----:B------:R-:W-:Y:S02]  /*23130*/  SEL R5, R2, RZ, P0 ;  /* 0x000000ff02057207 */ /* 0x000fe40000000000 */
[----:B------:R-:W-:-:S03]  /*23140*/  LOP3.LUT R7, R6, R3, RZ, 0x3c, !PT ;  /* 0x0000000306077212 */ /* 0x000fc600078e3cff */
[----:B------:R-:W-:Y:S01]  /*23150*/  IMAD R3, R5, 0x8, R0 ;  /* 0x0000000805037824 */ /* 0x000fe200078e0200 */
[----:B------:R-:W-:-:S04]  /*23160*/  SHF.L.U32 R2, R7, 0x1f, RZ ;  /* 0x0000001f07027819 */ /* 0x000fc800000006ff */
[----:B------:R-:W0:Y:S02]  /*23170*/  SYNCS.PHASECHK.TRANS64.TRYWAIT P0, [R3+URZ], R2 ;  /* 0x00000002030075a7 */ /* 0x000e24000800017f */
[----:B0-----:R-:W-:Y:S05]  /*23180*/  @!P0 BRA `(.L_x_569) ;  /* 0x0000000000ec8947 */ /* 0x001fea0003800000 */
.L_x_581:
[----:B0-----:R-:W-:-:S05]  /*23190*/  VIADD R2, R5, 0x1 ;  /* 0x0000000105027836 */ /* 0x001fca0000000000 */
[----:B------:R-:W-:-:S04]  /*231a0*/  ISETP.NE.AND P0, PT, R2, 0x5, PT ;  /* 0x000000050200780c */ /* 0x000fc80003f05270 */
[----:B------:R-:W-:Y:S02]  /*231b0*/  SEL R4, RZ, 0x1, P0 ;  /* 0x00000001ff047807 */ /* 0x000fe40000000000 */
[----:B------:R-:W-:Y:S02]  /*231c0*/  SEL R3, R2, RZ, P0 ;  /* 0x000000ff02037207 */ /* 0x000fe40000000000 */
[----:B------:R-:W-:Y:S02]  /*231d0*/  LOP3.LUT R4, R7, R4, RZ, 0x3c, !PT ;  /* 0x0000000407047212 */ /* 0x000fe400078e3cff */
[----:B------:R-:W-:Y:S02]  /*231e0*/  LEA R3, R3, R0, 0x3 ;  /* 0x0000000003037211 */ /* 0x000fe400078e18ff */
[----:B------:R-:W-:-:S07]  /*231f0*/  SHF.L.U32 R0, R4, 0x1f, RZ ;  /* 0x0000001f04007819 */ /* 0x000fce00000006ff */
.L_x_570:
[----:B0-----:R0:W1:Y:S02]  /*23200*/  SYNCS.PHASECHK.TRANS64.TRYWAIT P0, [R3+URZ], R0 ;  /* 0x00000000030075a7 */ /* 0x001064000800017f */
[----:B-1----:R-:W-:Y:S05]  /*23210*/  @!P0 NANOSLEEP.SYNCS 0x989680 ;  /* 0x009896800000895d */ /* 0x002fea0003900000 */
[----:B------:R-:W1:Y:S02]  /*23220*/  @!P0 SYNCS.PHASECHK.TRANS64 P0, [R3+URZ], R0 ;  /* 0x00000000030085a7 */ /* 0x000e64000800007f */
[----:B-1----:R-:W-:Y:S05]  /*23230*/  @!P0 BRA `(.L_x_570) ;  /* 0xfffffffc00f08947 */ /* 0x002fea000383ffff */
.L_x_564:
[----:B------:R-:W-:Y:S05]  /*23240*/  BSYNC B0 ;  /* 0x0000000000007941 */ /* 0x000fea0003800000 */
.L_x_563:
[----:B------:R-:W-:Y:S05]  /*23250*/  EXIT ;  /* 0x000000000000794d */ /* 0x000fea0003800000 */
.L_x_21:
[----:B-1----:R1:W2:Y:S02]  /*23260*/  SYNCS.PHASECHK.TRANS64.TRYWAIT P1, [R4+URZ], R3 ;  /* 0x00000003040075a7 */ /* 0x0022a4000802017f */
[----:B--2---:R-:W-:Y:S05]  /*23270*/  @!P1 NANOSLEEP.SYNCS 0x989680 ;  /* 0x009896800000995d */ /* 0x004fea0003900000 */
[----:B------:R-:W2:Y:S02]  /*23280*/  @!P1 SYNCS.PHASECHK.TRANS64 P1, [R4+URZ], R3 ;  /* 0x00000003040095a7 */ /* 0x000ea4000802007f */
[----:B--2---:R-:W-:Y:S05]  /*23290*/  @!P1 BRA `(.L_x_21) ;  /* 0xfffffffc00f09947 */ /* 0x004fea000383ffff */
[----:B------:R-:W-:Y:S05]  /*232a0*/  BRA `(.L_x_20) ;  /* 0xfffffde4001c7947 */ /* 0x000fea000383ffff */
.L_x_26:
[----:B-1----:R1:W2:Y:S02]  /*232b0*/  SYNCS.PHASECHK.TRANS64.TRYWAIT P1, [R3+URZ], R4 ;  /* 0x00000004030075a7 */ /* 0x0022a4000802017f */
[----:B--2---:R-:W-:Y:S05]  /*232c0*/  @!P1 NANOSLEEP.SYNCS 0x989680 ;  /* 0x009896800000995d */ /* 0x004fea0003900000 */
[----:B------:R-:W2:Y:S02]  /*232d0*/  @!P1 SYNCS.PHASECHK.TRANS64 P1, [R3+URZ], R4 ;  /* 0x00000004030095a7 */ /* 0x000ea4000802007f */
[----:B--2---:R-:W-:Y:S05]  /*232e0*/  @!P1 BRA `(.L_x_26) ;  /* 0xfffffffc00f09947 */ /* 0x004fea000383ffff */
[----:B------:R-:W-:Y:S05]  /*232f0*/  BRA `(.L_x_25) ;  /* 0xfffffe5800a87947 */ /* 0x000fea000383ffff */
.L_x_551:
[----:B------:R-:W-:Y:S01]  /*23300*/  BSSY B1, `(.L_x_571) ;  /* 0x0000006000017945 */ /* 0x000fe20003800000 */
[----:B------:R-:W-:-:S07]  /*23310*/  IMAD.MOV.U32 R15, RZ, RZ, -0x1 ;  /* 0xffffffffff0f7424 */ /* 0x000fce00078e00ff */
[----:B------:R-:W-:Y:S05]  /*23320*/  WARPSYNC.COLLECTIVE R15, `(.L_x_572) ;  /* 0x000000000f0c7348 */ /* 0x000fea0003c00000 */
[----:B------:R-:W-:Y:S02]  /*23330*/  ELECT P6, UR62, PT ;  /* 0x00000000003e782f */ /* 0x000fe400038c0000 */
[----:B------:R-:W-:Y:S01]  /*23340*/  MOV R14, UR62 ;  /* 0x0000003e000e7c02 */ /* 0x000fe20008000f00 */
[----:B------:R-:W-:Y:S10]  /*23350*/  ENDCOLLECTIVE ;  /* 0x000000000000791b */ /* 0x000ff40003800000 */
.L_x_572:
[----:B------:R-:W-:Y:S05]  /*23360*/  BSYNC B1 ;  /* 0x0000000000017941 */ /* 0x000fea0003800000 */
.L_x_571:
[----:B------:R-:W-:Y:S05]  /*23370*/  BRA `(.L_x_573) ;  /* 0xffffffec00c07947 */ /* 0x000fea000383ffff */
.L_x_554:
[----:B0-----:R0:W1:Y:S02]  /*23380*/  SYNCS.PHASECHK.TRANS64.TRYWAIT P0, [R15+URZ+0x28], R14 ;  /* 0x0000280e0f0075a7 */ /* 0x001064000800017f */
[----:B-1----:R-:W-:Y:S05]  /*23390*/  @!P0 NANOSLEEP.SYNCS 0x989680 ;  /* 0x009896800000895d */ /* 0x002fea0003900000 */
[----:B------:R-:W1:Y:S02]  /*233a0*/  @!P0 SYNCS.PHASECHK.TRANS64 P0, [R15+URZ+0x28], R14 ;  /* 0x0000280e0f0085a7 */ /* 0x000e64000800007f */
[----:B-1----:R-:W-:Y:S05]  /*233b0*/  @!P0 BRA `(.L_x_554) ;  /* 0xfffffffc00f08947 */ /* 0x002fea000383ffff */
[----:B------:R-:W-:Y:S05]  /*233c0*/  BRA `(.L_x_574) ;  /* 0xffffffec00f07947 */ /* 0x000fea000383ffff */
.L_x_562:
[----:B------:R-:W-:Y:S01]  /*233d0*/  BSSY B0, `(.L_x_575) ;  /* 0x0000006000007945 */ /* 0x000fe20003800000 */
[----:B------:R-:W-:-:S07]  /*233e0*/  IMAD.MOV.U32 R15, RZ, RZ, -0x1 ;  /* 0xffffffffff0f7424 */ /* 0x000fce00078e00ff */
[----:B------:R-:W-:Y:S05]  /*233f0*/  WARPSYNC.COLLECTIVE R15, `(.L_x_576) ;  /* 0x000000000f0c7348 */ /* 0x000fea0003c00000 */
[----:B------:R-:W-:Y:S02]  /*23400*/  ELECT P6, UR62, PT ;  /* 0x00000000003e782f */ /* 0x000fe400038c0000 */
[----:B------:R-:W-:Y:S01]  /*23410*/  MOV R14, UR62 ;  /* 0x0000003e000e7c02 */ /* 0x000fe20008000f00 */
[----:B------:R-:W-:Y:S10]  /*23420*/  ENDCOLLECTIVE ;  /* 0x000000000000791b */ /* 0x000ff40003800000 */
.L_x_576:
[----:B------:R-:W-:Y:S05]  /*23430*/  BSYNC B0 ;  /* 0x0000000000007941 */ /* 0x000fea0003800000 */
.L_x_575:
[----:B------:R-:W-:Y:S05]  /*23440*/  BRA `(.L_x_577) ;  /* 0xfffffff800a87947 */ /* 0x000fea000383ffff */
.L_x_566:
[----:B0-----:R0:W1:Y:S02]  /*23450*/  SYNCS.PHASECHK.TRANS64.TRYWAIT P0, [R3+URZ], R2 ;  /* 0x00000002030075a7 */ /* 0x001064000800017f */
[----:B-1----:R-:W-:Y:S05]  /*23460*/  @!P0 NANOSLEEP.SYNCS 0x989680 ;  /* 0x009896800000895d */ /* 0x002fea0003900000 */
[----:B------:R-:W1:Y:S02]  /*23470*/  @!P0 SYNCS.PHASECHK.TRANS64 P0, [R3+URZ], R2 ;  /* 0x00000002030085a7 */ /* 0x000e64000800007f */
[----:B-1----:R-:W-:Y:S05]  /*23480*/  @!P0 BRA `(.L_x_566) ;  /* 0xfffffffc00f08947 */ /* 0x002fea000383ffff */
[----:B------:R-:W-:Y:S05]  /*23490*/  BRA `(.L_x_578) ;  /* 0xfffffff800d07947 */ /* 0x000fea000383ffff */
.L_x_567:
[----:B0-----:R0:W1:Y:S02]  /*234a0*/  SYNCS.PHASECHK.TRANS64.TRYWAIT P0, [R3+URZ], R2 ;  /* 0x00000002030075a7 */ /* 0x001064000800017f */
[----:B-1----:R-:W-:Y:S05]  /*234b0*/  @!P0 NANOSLEEP.SYNCS 0x989680 ;  /* 0x009896800000895d */ /* 0x002fea0003900000 */
[----:B------:R-:W1:Y:S02]  /*234c0*/  @!P0 SYNCS.PHASECHK.TRANS64 P0, [R3+URZ], R2 ;  /* 0x00000002030085a7 */ /* 0x000e64000800007f */
[----:B-1----:R-:W-:Y:S05]  /*234d0*/  @!P0 BRA `(.L_x_567) ;  /* 0xfffffffc00f08947 */ /* 0x002fea000383ffff */
[----:B------:R-:W-:Y:S05]  /*234e0*/  BRA `(.L_x_579) ;  /* 0xfffffff800e07947 */ /* 0x000fea000383ffff */
.L_x_568:
[----:B0-----:R0:W1:Y:S02]  /*234f0*/  SYNCS.PHASECHK.TRANS64.TRYWAIT P0, [R3+URZ], R2 ;  /* 0x00000002030075a7 */ /* 0x001064000800017f */
[----:B-1----:R-:W-:Y:S05]  /*23500*/  @!P0 NANOSLEEP.SYNCS 0x989680 ;  /* 0x009896800000895d */ /* 0x002fea0003900000 */
[----:B------:R-:W1:Y:S02]  /*23510*/  @!P0 SYNCS.PHASECHK.TRANS64 P0, [R3+URZ], R2 ;  /* 0x00000002030085a7 */ /* 0x000e64000800007f */
[----:B-1----:R-:W-:Y:S05]  /*23520*/  @!P0 BRA `(.L_x_568) ;  /* 0xfffffffc00f08947 */ /* 0x002fea000383ffff */
[----:B------:R-:W-:Y:S05]  /*23530*/  BRA `(.L_x_580) ;  /* 0xfffffff800f07947 */ /* 0x000fea000383ffff */
.L_x_569:
[----:B0-----:R0:W1:Y:S02]  /*23540*/  SYNCS.PHASECHK.TRANS64.TRYWAIT P0, [R3+URZ], R2 ;  /* 0x00000002030075a7 */ /* 0x001064000800017f */
[----:B-1----:R-:W-:Y:S05]  /*23550*/  @!P0 NANOSLEEP.SYNCS 0x989680 ;  /* 0x009896800000895d */ /* 0x002fea0003900000 */
[----:B------:R-:W1:Y:S02]  /*23560*/  @!P0 SYNCS.PHASECHK.TRANS64 P0, [R3+URZ], R2 ;  /* 0x00000002030085a7 */ /* 0x000e64000800007f */
[----:B-1----:R-:W-:Y:S05]  /*23570*/  @!P0 BRA `(.L_x_569) ;  /* 0xfffffffc00f08947 */ /* 0x002fea000383ffff */
[----:B------:R-:W-:Y:S05]  /*23580*/  BRA `(.L_x_581) ;  /* 0xfffffffc00007947 */ /* 0x000fea000383ffff */
.L_x_582:
[----:B------:R-:W-:-:S00]  /*23590*/  BRA `(.L_x_582) ;  /* 0xfffffffc00fc7947 */ /* 0x000fc0000383ffff */
[----:B------:R-:W-:-:S00]  /*235a0*/  NOP ;  /* 0x0000000000007918 */ /* 0x000fc00000000000 */
        /* <DEDUP_REMOVED lines=13> */
.L_x_583:


//--------------------- .nv.global.init           --------------------------
	.section	.nv.global.init,"aw",@progbits
.nv.global.init:
	.type		$str$22,@object
	.size		$str$22,($str$23 - $str$22)
$str$22:
        /*0000*/ 	.byte	0x6b, 0x5f, 0x74, 0x69, 0x6c, 0x65, 0x5f, 0x63, 0x6f, 0x75, 0x6e, 0x74, 0x20, 0x3e, 0x3d, 0x20
        /*0010*/ 	.byte	0x31, 0x00
	.type		$str$23,@object
	.size		$str$23,(__unnamed_1 - $str$23)
$str$23:
        /*0012*/ 	.byte	0x2f, 0x74, 0x6d, 0x70, 0x2f, 0x63, 0x75, 0x74, 0x6c, 0x61, 0x73, 0x73, 0x5f, 0x73, 0x77, 0x65
        /*0022*/ 	.byte	0x65, 0x70, 0x5f, 0x73, 0x72, 0x63, 0x2f, 0x69, 0x6e, 0x63, 0x6c, 0x75, 0x64, 0x65, 0x2f, 0x63
        /*0032*/ 	.byte	0x75, 0x74, 0x6c, 0x61, 0x73, 0x73, 0x2f, 0x67, 0x65, 0x6d, 0x6d, 0x2f, 0x63, 0x6f, 0x6c, 0x6c
        /*0042*/ 	.byte	0x65, 0x63, 0x74, 0x69, 0x76, 0x65, 0x2f, 0x73, 0x6d, 0x39, 0x30, 0x5f, 0x6d, 0x6d, 0x61, 0x5f
        /*0052*/ 	.byte	0x74, 0x6d, 0x61, 0x5f, 0x67, 0x6d, 0x6d, 0x61, 0x5f, 0x73, 0x73, 0x5f, 0x77, 0x61, 0x72, 0x70
        /*0062*/ 	.byte	0x73, 0x70, 0x65, 0x63, 0x69, 0x61, 0x6c, 0x69, 0x7a, 0x65, 0x64, 0x2e, 0x68, 0x70, 0x70, 0x00
	.type		__unnamed_1,@object
	.size		__unnamed_1,(.L_0 - __unnamed_1)
__unnamed_1:
        /* <DEDUP_REMOVED lines=179> */
.L_0:


//--------------------- .nv.shared._ZN7cutlass13device_kernelINS_4gemm6kernel13GemmUniversalIN4cute5tupleIJiiiiEEENS1_10collective13CollectiveMmaINS1_34MainloopSm90TmaGmmaWarpSpecializedILi5ENS5_IJNS4_1CILi2EEENSA_ILi1EEESC_EEENS1_35KernelTmaWarpSpecializedCooperativeEEENS5_IJNSA_ILi256EEESG_NSA_ILi64EEEEEENS_10tfloat32_tENS5_IJlSC_lEEESJ_SK_NS4_8TiledMMAINS4_8MMA_AtomIJNS4_4SM904GMMA30MMA_64x256x8_F32TF32TF32_SS_TNILNSO_7ScaleInE1ELSQ_1EEEEEENS4_6LayoutISD_NS5_IJSC_NSA_ILi0EEESU_EEEEENS5_IJNS4_10UnderscoreESX_SX_EEEEENS4_13SM90_TMA_LOADENS4_14ComposedLayoutINS4_7SwizzleILi3ELi4ELi3EEENS4_18smem_ptr_flag_bitsILi32EEENST_INS5_IJNSA_ILi8EEENSA_ILi32EEEEEENS5_IJS17_SC_EEEEEEEvNS4_8identityENS4_23SM90_TMA_LOAD_MULTICASTES1B_vS1C_EENS_8epilogue10collective6detail29Sm90TmaWarpSpecializedAdapterINS1G_15DefaultEpilogueISJ_SK_SK_NS1F_6thread17LinearCombinationISJ_Li1EffLNS1K_9ScaleType4KindE0ELNS_15FloatRoundStyleE2ESJ_EENS1_15EpilogueDefaultEEEEEvvEEEEvNT_6ParamsE --------------------------
	.section	.nv.shared._ZN7cutlass13device_kernelINS_4gemm6kernel13GemmUniversalIN4cute5tupleIJiiiiEEENS1_10collective13CollectiveMmaINS1_34MainloopSm90TmaGmmaWarpSpecializedILi5ENS5_IJNS4_1CILi2EEENSA_ILi1EEESC_EEENS1_35KernelTmaWarpSpecializedCooperativeEEENS5_IJNSA_ILi256EEESG_NSA_ILi64EEEEEENS_10tfloat32_tENS5_IJlSC_lEEESJ_SK_NS4_8TiledMMAINS4_8MMA_AtomIJNS4_4SM904GMMA30MMA_64x256x8_F32TF32TF32_SS_TNILNSO_7ScaleInE1ELSQ_1EEEEEENS4_6LayoutISD_NS5_IJSC_NSA_ILi0EEESU_EEEEENS5_IJNS4_10UnderscoreESX_SX_EEEEENS4_13SM90_TMA_LOADENS4_14ComposedLayoutINS4_7SwizzleILi3ELi4ELi3EEENS4_18smem_ptr_flag_bitsILi32EEENST_INS5_IJNSA_ILi8EEENSA_ILi32EEEEEENS5_IJS17_SC_EEEEEEEvNS4_8identityENS4_23SM90_TMA_LOAD_MULTICASTES1B_vS1C_EENS_8epilogue10collective6detail29Sm90TmaWarpSpecializedAdapterINS1G_15DefaultEpilogueISJ_SK_SK_NS1F_6thread17LinearCombinationISJ_Li1EffLNS1K_9ScaleType4KindE0ELNS_15FloatRoundStyleE2ESJ_EENS1_15EpilogueDefaultEEEEEvvEEEEvNT_6ParamsE,"aw",@nobits
	.sectionflags	@""
	.align	16
	.zero		1024


//--------------------- .nv.shared.reserved.0     --------------------------
	.section	.nv.shared.reserved.0,"aw",@nobits
	.weak		__nv_reservedSMEM_offset_0_alias
	.size		__nv_reservedSMEM_offset_0_alias, 0, 0
	.other		__nv_reservedSMEM_offset_0_alias,@"STO_CUDA_RESERVED_SHARED STV_DEFAULT"
__nv_reservedSMEM_offset_0_alias:
	.zero		0


//--------------------- .nv.global                --------------------------
	.section	.nv.global,"aw",@nobits
.nv.global:
	.type		_ZN39_INTERNAL_532a700b_4_k_cu_59a77e45_73004cute1_E,@object
	.size		_ZN39_INTERNAL_532a700b_4_k_cu_59a77e45_73004cute1_E,(_ZN39_INTERNAL_532a700b_4_k_cu_59a77e45_73004cuda3std3__45__cpo6cbeginE - _ZN39_INTERNAL_532a700b_4_k_cu_59a77e45_73004cute1_E)
_ZN39_INTERNAL_532a700b_4_k_cu_59a77e45_73004cute1_E:
	.zero		1
	.type		_ZN39_INTERNAL_532a700b_4_k_cu_59a77e45_73004cuda3std3__45__cpo6cbeginE,@object
	.size		_ZN39_INTERNAL_532a700b_4_k_cu_59a77e45_73004cuda3std3__45__cpo6cbeginE,(_ZN39_INTERNAL_532a700b_4_k_cu_59a77e45_73004cuda3std3__48in_placeE - _ZN39_INTERNAL_532a700b_4_k_cu_59a77e45_73004cuda3std3__45__cpo6cbeginE)
_ZN39_INTERNAL_532a700b_4_k_cu_59a77e45_73004cuda3std3__45__cpo6cbeginE:
	.zero		1
	.type		_ZN39_INTERNAL_532a700b_4_k_cu_59a77e45_73004cuda3std3__48in_placeE,@object
	.size		_ZN39_INTERNAL_532a700b_4_k_cu_59a77e45_73004cuda3std3__48in_placeE,(_ZN39_INTERNAL_532a700b_4_k_cu_59a77e45_73004cuda3std6ranges3__45__cpo9iter_moveE - _ZN39_INTERNAL_532a700b_4_k_cu_59a77e45_73004cuda3std3__48in_placeE)
_ZN39_INTERNAL_532a700b_4_k_cu_59a77e45_73004cuda3std3__48in_placeE:
	.zero		1
	.type		_ZN39_INTERNAL_532a700b_4_k_cu_59a77e45_73004cuda3std6ranges3__45__cpo9iter_moveE,@object
	.size		_ZN39_INTERNAL_532a700b_4_k_cu_59a77e45_73004cuda3std6ranges3__45__cpo9iter_moveE,(_ZN39_INTERNAL_532a700b_4_k_cu_59a77e45_73004cuda3std3__45__cpo5beginE - _ZN39_INTERNAL_532a700b_4_k_cu_59a77e45_73004cuda3std6ranges3__45__cpo9iter_moveE)
_ZN39_INTERNAL_532a700b_4_k_cu_59a77e45_73004cuda3std6ranges3__45__cpo9iter_moveE:
	.zero		1
	.type		_ZN39_INTERNAL_532a700b_4_k_cu_59a77e45_73004cuda3std3__45__cpo5beginE,@object
	.size		_ZN39_INTERNAL_532a700b_4_k_cu_59a77e45_73004cuda3std3__45__cpo5beginE,(_ZN39_INTERNAL_532a700b_4_k_cu_59a77e45_73004cuda3std3__441_GLOBAL__N__532a700b_4_k_cu_59a77e45_73006ignoreE - _ZN39_INTERNAL_532a700b_4_k_cu_59a77e45_73004cuda3std3__45__cpo5beginE)
_ZN39_INTERNAL_532a700b_4_k_cu_59a77e45_73004cuda3std3__45__cpo5beginE:
	.zero		1
	.type		_ZN39_INTERNAL_532a700b_4_k_cu_59a77e45_73004cuda3std3__441_GLOBAL__N__532a700b_4_k_cu_59a77e45_73006ignoreE,@object
	.size		_ZN39_INTERNAL_532a700b_4_k_cu_59a77e45_73004cuda3std3__441_GLOBAL__N__532a700b_4_k_cu_59a77e45_73006ignoreE,(_ZN39_INTERNAL_532a700b_4_k_cu_59a77e45_73004cute7productE - _ZN39_INTERNAL_532a700b_4_k_cu_59a77e45_73004cuda3std3__441_GLOBAL__N__532a700b_4_k_cu_59a77e45_73006ignoreE)
_ZN39_INTERNAL_532a700b_4_k_cu_59a77e45_73004cuda3std3__441_GLOBAL__N__532a700b_4_k_cu_59a77e45_73006ignoreE:
	.zero		1
	.type		_ZN39_INTERNAL_532a700b_4_k_cu_59a77e45_73004cute7productE,@object
	.size		_ZN39_INTERNAL_532a700b_4_k_cu_59a77e45_73004cute7productE,(_ZN39_INTERNAL_532a700b_4_k_cu_59a77e45_73004cuda3std3__45__cpo3endE - _ZN39_INTERNAL_532a700b_4_k_cu_59a77e45_73004cute7productE)
_ZN39_INTERNAL_532a700b_4_k_cu_59a77e45_73004cute7productE:
	.zero		1
	.type		_ZN39_INTERNAL_532a700b_4_k_cu_59a77e45_73004cuda3std3__45__cpo3endE,@object
	.size		_ZN39_INTERNAL_532a700b_4_k_cu_59a77e45_73004cuda3std3__45__cpo3endE,(_ZN39_INTERNAL_532a700b_4_k_cu_59a77e45_73004cuda3std3__419piecewise_constructE - _ZN39_INTERNAL_532a700b_4_k_cu_59a77e45_73004cuda3std3__45__cpo3endE)
_ZN39_INTERNAL_532a700b_4_k_cu_59a77e45_73004cuda3std3__45__cpo3endE:
	.zero		1
	.type		_ZN39_INTERNAL_532a700b_4_k_cu_59a77e45_73004cuda3std3__419piecewise_constructE,@object
	.size		_ZN39_INTERNAL_532a700b_4_k_cu_59a77e45_73004cuda3std3__419piecewise_constructE,(_ZN39_INTERNAL_532a700b_4_k_cu_59a77e45_73004cuda3std3__45__cpo4cendE - _ZN39_INTERNAL_532a700b_4_k_cu_59a77e45_73004cuda3std3__419piecewise_constructE)
_ZN39_INTERNAL_532a700b_4_k_cu_59a77e45_73004cuda3std3__419piecewise_constructE:
	.zero		1
	.type		_ZN39_INTERNAL_532a700b_4_k_cu_59a77e45_73004cuda3std3__45__cpo4cendE,@object
	.size		_ZN39_INTERNAL_532a700b_4_k_cu_59a77e45_73004cuda3std3__45__cpo4cendE,(_ZN39_INTERNAL_532a700b_4_k_cu_59a77e45_73004cuda3std6ranges3__45__cpo4swapE - _ZN39_INTERNAL_532a700b_4_k_cu_59a77e45_73004cuda3std3__45__cpo4cendE)
_ZN39_INTERNAL_532a700b_4_k_cu_59a77e45_73004cuda3std3__45__cpo4cendE:
	.zero		1
	.type		_ZN39_INTERNAL_532a700b_4_k_cu_59a77e45_73004cuda3std6ranges3__45__cpo4swapE,@object
	.size		_ZN39_INTERNAL_532a700b_4_k_cu_59a77e45_73004cuda3std6ranges3__45__cpo4swapE,(.L_8 - _ZN39_INTERNAL_532a700b_4_k_cu_59a77e45_73004cuda3std6ranges3__45__cpo4swapE)
_ZN39_INTERNAL_532a700b_4_k_cu_59a77e45_73004cuda3std6ranges3__45__cpo4swapE:
	.zero		1
.L_8:


//--------------------- .nv.constant0._ZN7cutlass13device_kernelINS_4gemm6kernel13GemmUniversalIN4cute5tupleIJiiiiEEENS1_10collective13CollectiveMmaINS1_34MainloopSm90TmaGmmaWarpSpecializedILi5ENS5_IJNS4_1CILi2EEENSA_ILi1EEESC_EEENS1_35KernelTmaWarpSpecializedCooperativeEEENS5_IJNSA_ILi256EEESG_NSA_ILi64EEEEEENS_10tfloat32_tENS5_IJlSC_lEEESJ_SK_NS4_8TiledMMAINS4_8MMA_AtomIJNS4_4SM904GMMA30MMA_64x256x8_F32TF32TF32_SS_TNILNSO_7ScaleInE1ELSQ_1EEEEEENS4_6LayoutISD_NS5_IJSC_NSA_ILi0EEESU_EEEEENS5_IJNS4_10UnderscoreESX_SX_EEEEENS4_13SM90_TMA_LOADENS4_14ComposedLayoutINS4_7SwizzleILi3ELi4ELi3EEENS4_18smem_ptr_flag_bitsILi32EEENST_INS5_IJNSA_ILi8EEENSA_ILi32EEEEEENS5_IJS17_SC_EEEEEEEvNS4_8identityENS4_23SM90_TMA_LOAD_MULTICASTES1B_vS1C_EENS_8epilogue10collective6detail29Sm90TmaWarpSpecializedAdapterINS1G_15DefaultEpilogueISJ_SK_SK_NS1F_6thread17LinearCombinationISJ_Li1EffLNS1K_9ScaleType4KindE0ELNS_15FloatRoundStyleE2ESJ_EENS1_15EpilogueDefaultEEEEEvvEEEEvNT_6ParamsE --------------------------
	.section	.nv.constant0._ZN7cutlass13device_kernelINS_4gemm6kernel13GemmUniversalIN4cute5tupleIJiiiiEEENS1_10collective13CollectiveMmaINS1_34MainloopSm90TmaGmmaWarpSpecializedILi5ENS5_IJNS4_1CILi2EEENSA_ILi1EEESC_EEENS1_35KernelTmaWarpSpecializedCooperativeEEENS5_IJNSA_ILi256EEESG_NSA_ILi64EEEEEENS_10tfloat32_tENS5_IJlSC_lEEESJ_SK_NS4_8TiledMMAINS4_8MMA_AtomIJNS4_4SM904GMMA30MMA_64x256x8_F32TF32TF32_SS_TNILNSO_7ScaleInE1ELSQ_1EEEEEENS4_6LayoutISD_NS5_IJSC_NSA_ILi0EEESU_EEEEENS5_IJNS4_10UnderscoreESX_SX_EEEEENS4_13SM90_TMA_LOADENS4_14ComposedLayoutINS4_7SwizzleILi3ELi4ELi3EEENS4_18smem_ptr_flag_bitsILi32EEENST_INS5_IJNSA_ILi8EEENSA_ILi32EEEEEENS5_IJS17_SC_EEEEEEEvNS4_8identityENS4_23SM90_TMA_LOAD_MULTICASTES1B_vS1C_EENS_8epilogue10collective6detail29Sm90TmaWarpSpecializedAdapterINS1G_15DefaultEpilogueISJ_SK_SK_NS1F_6thread17LinearCombinationISJ_Li1EffLNS1K_9ScaleType4KindE0ELNS_15FloatRoundStyleE2ESJ_EENS1_15EpilogueDefaultEEEEEvvEEEEvNT_6ParamsE,"a",@progbits
	.sectionflags	@""
	.align	4
.nv.constant0._ZN7cutlass13device_kernelINS_4gemm6kernel13GemmUniversalIN4cute5tupleIJiiiiEEENS1_10collective13CollectiveMmaINS1_34MainloopSm90TmaGmmaWarpSpecializedILi5ENS5_IJNS4_1CILi2EEENSA_ILi1EEESC_EEENS1_35KernelTmaWarpSpecializedCooperativeEEENS5_IJNSA_ILi256EEESG_NSA_ILi64EEEEEENS_10tfloat32_tENS5_IJlSC_lEEESJ_SK_NS4_8TiledMMAINS4_8MMA_AtomIJNS4_4SM904GMMA30MMA_64x256x8_F32TF32TF32_SS_TNILNSO_7ScaleInE1ELSQ_1EEEEEENS4_6LayoutISD_NS5_IJSC_NSA_ILi0EEESU_EEEEENS5_IJNS4_10UnderscoreESX_SX_EEEEENS4_13SM90_TMA_LOADENS4_14ComposedLayoutINS4_7SwizzleILi3ELi4ELi3EEENS4_18smem_ptr_flag_bitsILi32EEENST_INS5_IJNSA_ILi8EEENSA_ILi32EEEEEENS5_IJS17_SC_EEEEEEEvNS4_8identityENS4_23SM90_TMA_LOAD_MULTICASTES1B_vS1C_EENS_8epilogue10collective6detail29Sm90TmaWarpSpecializedAdapterINS1G_15DefaultEpilogueISJ_SK_SK_NS1F_6thread17LinearCombinationISJ_Li1EffLNS1K_9ScaleType4KindE0ELNS_15FloatRoundStyleE2ESJ_EENS1_15EpilogueDefaultEEEEEvvEEEEvNT_6ParamsE:
	.zero		1664


//--------------------- SYMBOLS --------------------------

	.type		.nv.reservedSmem.offset0,@object
	.size		.nv.reservedSmem.offset0,0x4
	.type		__assertfail,@function
